//
// Generated by NVIDIA NVVM Compiler
//
// Compiler Build ID: CL-36424714
// Cuda compilation tools, release 13.0, V13.0.88
// Based on NVVM 20.0.0
//

.version 9.0
.target sm_100
.address_size 64

	// .globl	neighborhoodSum3dKernel

.visible .entry neighborhoodSum3dKernel(
	.param .u32 neighborhoodSum3dKernel_param_0,
	.param .u64 .ptr .align 1 neighborhoodSum3dKernel_param_1,
	.param .u64 .ptr .align 1 neighborhoodSum3dKernel_param_2,
	.param .u32 neighborhoodSum3dKernel_param_3,
	.param .u32 neighborhoodSum3dKernel_param_4,
	.param .u32 neighborhoodSum3dKernel_param_5,
	.param .u32 neighborhoodSum3dKernel_param_6,
	.param .u32 neighborhoodSum3dKernel_param_7,
	.param .u32 neighborhoodSum3dKernel_param_8
)
{
	.reg .pred 	%p<32>;
	.reg .b32 	%r<239>;
	.reg .b64 	%rd<293>;
	.reg .b64 	%fd<259>;

	ld.param.u32 	%r95, [neighborhoodSum3dKernel_param_0];
	ld.param.u64 	%rd68, [neighborhoodSum3dKernel_param_1];
	ld.param.u32 	%r89, [neighborhoodSum3dKernel_param_3];
	ld.param.u32 	%r90, [neighborhoodSum3dKernel_param_4];
	ld.param.u32 	%r205, [neighborhoodSum3dKernel_param_5];
	ld.param.u32 	%r94, [neighborhoodSum3dKernel_param_8];
	mov.u32 	%r96, %ctaid.x;
	mov.u32 	%r97, %ntid.x;
	mov.u32 	%r98, %tid.x;
	mad.lo.s32 	%r203, %r96, %r97, %r98;
	setp.ge.s32 	%p1, %r203, %r95;
	@%p1 bra 	$L__BB0_45;
	setp.eq.s32 	%p2, %r94, 2;
	@%p2 bra 	$L__BB0_6;
	setp.eq.s32 	%p3, %r94, 1;
	@%p3 bra 	$L__BB0_5;
	setp.ne.s32 	%p4, %r94, 0;
	@%p4 bra 	$L__BB0_7;
	div.s32 	%r101, %r203, %r89;
	mul.lo.s32 	%r102, %r101, %r89;
	sub.s32 	%r103, %r203, %r102;
	mul.lo.s32 	%r104, %r90, %r89;
	mad.lo.s32 	%r203, %r104, %r101, %r103;
	mov.u32 	%r204, %r89;
	mov.u32 	%r205, %r90;
	bra.uni 	$L__BB0_7;
$L__BB0_5:
	mul.lo.s32 	%r203, %r89, %r203;
	mov.b32 	%r204, 1;
	mov.u32 	%r205, %r89;
	bra.uni 	$L__BB0_7;
$L__BB0_6:
	mul.lo.s32 	%r204, %r90, %r89;
$L__BB0_7:
	ld.param.u32 	%r196, [neighborhoodSum3dKernel_param_7];
	ld.param.u32 	%r191, [neighborhoodSum3dKernel_param_6];
	ld.param.u64 	%rd265, [neighborhoodSum3dKernel_param_2];
	cvta.to.global.u64 	%rd70, %rd68;
	mul.wide.s32 	%rd71, %r203, 8;
	add.s64 	%rd280, %rd70, %rd71;
	mul.lo.s32 	%r106, %r203, %r191;
	cvta.to.global.u64 	%rd72, %rd265;
	mul.wide.s32 	%rd73, %r106, 8;
	add.s64 	%rd279, %rd72, %rd73;
	setp.lt.s32 	%p5, %r196, 0;
	mov.b32 	%r221, 0;
	@%p5 bra 	$L__BB0_20;
	ld.param.u32 	%r197, [neighborhoodSum3dKernel_param_7];
	add.s32 	%r8, %r197, 1;
	and.b32  	%r9, %r8, 15;
	setp.lt.u32 	%p6, %r197, 15;
	mov.b32 	%r213, 0;
	mov.u32 	%r221, %r213;
	@%p6 bra 	$L__BB0_11;
	and.b32  	%r213, %r8, -16;
	neg.s32 	%r207, %r213;
	shl.b32 	%r12, %r204, 4;
	mov.b32 	%r206, 0;
	mul.wide.s32 	%rd76, %r204, 8;
	mov.u32 	%r221, %r206;
$L__BB0_10:
	.pragma "nounroll";
	mul.wide.s32 	%rd74, %r206, 8;
	add.s64 	%rd75, %rd280, %rd74;
	ld.global.f64 	%fd1, [%rd75];
	cvt.rn.f64.s32 	%fd2, %r221;
	add.f64 	%fd3, %fd1, %fd2;
	cvt.rzi.s32.f64 	%r110, %fd3;
	add.s64 	%rd77, %rd75, %rd76;
	ld.global.f64 	%fd4, [%rd77];
	cvt.rn.f64.s32 	%fd5, %r110;
	add.f64 	%fd6, %fd4, %fd5;
	cvt.rzi.s32.f64 	%r111, %fd6;
	add.s64 	%rd78, %rd77, %rd76;
	ld.global.f64 	%fd7, [%rd78];
	cvt.rn.f64.s32 	%fd8, %r111;
	add.f64 	%fd9, %fd7, %fd8;
	cvt.rzi.s32.f64 	%r112, %fd9;
	add.s64 	%rd79, %rd78, %rd76;
	ld.global.f64 	%fd10, [%rd79];
	cvt.rn.f64.s32 	%fd11, %r112;
	add.f64 	%fd12, %fd10, %fd11;
	cvt.rzi.s32.f64 	%r113, %fd12;
	add.s64 	%rd80, %rd79, %rd76;
	ld.global.f64 	%fd13, [%rd80];
	cvt.rn.f64.s32 	%fd14, %r113;
	add.f64 	%fd15, %fd13, %fd14;
	cvt.rzi.s32.f64 	%r114, %fd15;
	add.s64 	%rd81, %rd80, %rd76;
	ld.global.f64 	%fd16, [%rd81];
	cvt.rn.f64.s32 	%fd17, %r114;
	add.f64 	%fd18, %fd16, %fd17;
	cvt.rzi.s32.f64 	%r115, %fd18;
	add.s64 	%rd82, %rd81, %rd76;
	ld.global.f64 	%fd19, [%rd82];
	cvt.rn.f64.s32 	%fd20, %r115;
	add.f64 	%fd21, %fd19, %fd20;
	cvt.rzi.s32.f64 	%r116, %fd21;
	add.s64 	%rd83, %rd82, %rd76;
	ld.global.f64 	%fd22, [%rd83];
	cvt.rn.f64.s32 	%fd23, %r116;
	add.f64 	%fd24, %fd22, %fd23;
	cvt.rzi.s32.f64 	%r117, %fd24;
	add.s64 	%rd84, %rd83, %rd76;
	ld.global.f64 	%fd25, [%rd84];
	cvt.rn.f64.s32 	%fd26, %r117;
	add.f64 	%fd27, %fd25, %fd26;
	cvt.rzi.s32.f64 	%r118, %fd27;
	add.s64 	%rd85, %rd84, %rd76;
	ld.global.f64 	%fd28, [%rd85];
	cvt.rn.f64.s32 	%fd29, %r118;
	add.f64 	%fd30, %fd28, %fd29;
	cvt.rzi.s32.f64 	%r119, %fd30;
	add.s64 	%rd86, %rd85, %rd76;
	ld.global.f64 	%fd31, [%rd86];
	cvt.rn.f64.s32 	%fd32, %r119;
	add.f64 	%fd33, %fd31, %fd32;
	cvt.rzi.s32.f64 	%r120, %fd33;
	add.s64 	%rd87, %rd86, %rd76;
	ld.global.f64 	%fd34, [%rd87];
	cvt.rn.f64.s32 	%fd35, %r120;
	add.f64 	%fd36, %fd34, %fd35;
	cvt.rzi.s32.f64 	%r121, %fd36;
	add.s64 	%rd88, %rd87, %rd76;
	ld.global.f64 	%fd37, [%rd88];
	cvt.rn.f64.s32 	%fd38, %r121;
	add.f64 	%fd39, %fd37, %fd38;
	cvt.rzi.s32.f64 	%r122, %fd39;
	add.s64 	%rd89, %rd88, %rd76;
	ld.global.f64 	%fd40, [%rd89];
	cvt.rn.f64.s32 	%fd41, %r122;
	add.f64 	%fd42, %fd40, %fd41;
	cvt.rzi.s32.f64 	%r123, %fd42;
	add.s64 	%rd90, %rd89, %rd76;
	ld.global.f64 	%fd43, [%rd90];
	cvt.rn.f64.s32 	%fd44, %r123;
	add.f64 	%fd45, %fd43, %fd44;
	cvt.rzi.s32.f64 	%r124, %fd45;
	add.s64 	%rd91, %rd90, %rd76;
	ld.global.f64 	%fd46, [%rd91];
	cvt.rn.f64.s32 	%fd47, %r124;
	add.f64 	%fd48, %fd46, %fd47;
	cvt.rzi.s32.f64 	%r221, %fd48;
	add.s32 	%r207, %r207, 16;
	add.s32 	%r206, %r206, %r12;
	setp.ne.s32 	%p7, %r207, 0;
	@%p7 bra 	$L__BB0_10;
$L__BB0_11:
	setp.eq.s32 	%p8, %r9, 0;
	@%p8 bra 	$L__BB0_20;
	and.b32  	%r22, %r8, 7;
	setp.lt.u32 	%p9, %r9, 8;
	@%p9 bra 	$L__BB0_14;
	mul.lo.s32 	%r126, %r213, %r204;
	mul.wide.s32 	%rd92, %r126, 8;
	add.s64 	%rd93, %rd280, %rd92;
	ld.global.f64 	%fd49, [%rd93];
	cvt.rn.f64.s32 	%fd50, %r221;
	add.f64 	%fd51, %fd49, %fd50;
	cvt.rzi.s32.f64 	%r127, %fd51;
	mul.wide.s32 	%rd94, %r204, 8;
	add.s64 	%rd95, %rd93, %rd94;
	ld.global.f64 	%fd52, [%rd95];
	cvt.rn.f64.s32 	%fd53, %r127;
	add.f64 	%fd54, %fd52, %fd53;
	cvt.rzi.s32.f64 	%r128, %fd54;
	add.s64 	%rd96, %rd95, %rd94;
	ld.global.f64 	%fd55, [%rd96];
	cvt.rn.f64.s32 	%fd56, %r128;
	add.f64 	%fd57, %fd55, %fd56;
	cvt.rzi.s32.f64 	%r129, %fd57;
	add.s64 	%rd97, %rd96, %rd94;
	ld.global.f64 	%fd58, [%rd97];
	cvt.rn.f64.s32 	%fd59, %r129;
	add.f64 	%fd60, %fd58, %fd59;
	cvt.rzi.s32.f64 	%r130, %fd60;
	add.s64 	%rd98, %rd97, %rd94;
	ld.global.f64 	%fd61, [%rd98];
	cvt.rn.f64.s32 	%fd62, %r130;
	add.f64 	%fd63, %fd61, %fd62;
	cvt.rzi.s32.f64 	%r131, %fd63;
	add.s64 	%rd99, %rd98, %rd94;
	ld.global.f64 	%fd64, [%rd99];
	cvt.rn.f64.s32 	%fd65, %r131;
	add.f64 	%fd66, %fd64, %fd65;
	cvt.rzi.s32.f64 	%r132, %fd66;
	add.s64 	%rd100, %rd99, %rd94;
	ld.global.f64 	%fd67, [%rd100];
	cvt.rn.f64.s32 	%fd68, %r132;
	add.f64 	%fd69, %fd67, %fd68;
	cvt.rzi.s32.f64 	%r133, %fd69;
	add.s64 	%rd101, %rd100, %rd94;
	ld.global.f64 	%fd70, [%rd101];
	cvt.rn.f64.s32 	%fd71, %r133;
	add.f64 	%fd72, %fd70, %fd71;
	cvt.rzi.s32.f64 	%r221, %fd72;
	add.s32 	%r213, %r213, 8;
$L__BB0_14:
	setp.eq.s32 	%p10, %r22, 0;
	@%p10 bra 	$L__BB0_20;
	and.b32  	%r28, %r8, 3;
	setp.lt.u32 	%p11, %r22, 4;
	@%p11 bra 	$L__BB0_17;
	mul.lo.s32 	%r135, %r213, %r204;
	mul.wide.s32 	%rd102, %r135, 8;
	add.s64 	%rd103, %rd280, %rd102;
	ld.global.f64 	%fd73, [%rd103];
	cvt.rn.f64.s32 	%fd74, %r221;
	add.f64 	%fd75, %fd73, %fd74;
	cvt.rzi.s32.f64 	%r136, %fd75;
	mul.wide.s32 	%rd104, %r204, 8;
	add.s64 	%rd105, %rd103, %rd104;
	ld.global.f64 	%fd76, [%rd105];
	cvt.rn.f64.s32 	%fd77, %r136;
	add.f64 	%fd78, %fd76, %fd77;
	cvt.rzi.s32.f64 	%r137, %fd78;
	add.s64 	%rd106, %rd105, %rd104;
	ld.global.f64 	%fd79, [%rd106];
	cvt.rn.f64.s32 	%fd80, %r137;
	add.f64 	%fd81, %fd79, %fd80;
	cvt.rzi.s32.f64 	%r138, %fd81;
	add.s64 	%rd107, %rd106, %rd104;
	ld.global.f64 	%fd82, [%rd107];
	cvt.rn.f64.s32 	%fd83, %r138;
	add.f64 	%fd84, %fd82, %fd83;
	cvt.rzi.s32.f64 	%r221, %fd84;
	add.s32 	%r213, %r213, 4;
$L__BB0_17:
	setp.eq.s32 	%p12, %r28, 0;
	@%p12 bra 	$L__BB0_20;
	mul.lo.s32 	%r219, %r204, %r213;
	neg.s32 	%r218, %r28;
$L__BB0_19:
	.pragma "nounroll";
	mul.wide.s32 	%rd108, %r219, 8;
	add.s64 	%rd109, %rd280, %rd108;
	ld.global.f64 	%fd85, [%rd109];
	cvt.rn.f64.s32 	%fd86, %r221;
	add.f64 	%fd87, %fd85, %fd86;
	cvt.rzi.s32.f64 	%r221, %fd87;
	add.s32 	%r219, %r219, %r204;
	add.s32 	%r218, %r218, 1;
	setp.ne.s32 	%p13, %r218, 0;
	@%p13 bra 	$L__BB0_19;
$L__BB0_20:
	ld.param.u32 	%r198, [neighborhoodSum3dKernel_param_7];
	cvt.rn.f64.s32 	%fd88, %r221;
	st.global.f64 	[%rd279], %fd88;
	sub.s32 	%r43, %r205, %r198;
	setp.lt.s32 	%p14, %r43, 2;
	mov.b32 	%r229, 1;
	@%p14 bra 	$L__BB0_32;
	ld.param.u32 	%r199, [neighborhoodSum3dKernel_param_7];
	not.b32 	%r141, %r199;
	add.s32 	%r44, %r205, %r141;
	sub.s32 	%r142, %r205, %r199;
	add.s32 	%r143, %r142, -2;
	setp.lt.u32 	%p15, %r143, 7;
	@%p15 bra 	$L__BB0_24;
	ld.param.u32 	%r200, [neighborhoodSum3dKernel_param_7];
	ld.param.u32 	%r192, [neighborhoodSum3dKernel_param_6];
	ld.param.u64 	%rd266, [neighborhoodSum3dKernel_param_2];
	cvta.to.global.u64 	%rd111, %rd266;
	mul.lo.s32 	%r144, %r203, %r192;
	mul.wide.s32 	%rd112, %r144, 8;
	add.s64 	%rd281, %rd111, %rd112;
	not.b32 	%r145, %r200;
	mul.lo.s32 	%r45, %r204, %r145;
	mul.lo.s32 	%r46, %r204, %r200;
	mul.wide.s32 	%rd4, %r204, 64;
	mul.wide.s32 	%rd113, %r45, 8;
	mul.wide.s32 	%rd114, %r46, 8;
	mul.wide.s32 	%rd115, %r204, 48;
	add.s64 	%rd5, %rd115, %rd113;
	add.s64 	%rd6, %rd115, %rd114;
	mul.wide.s32 	%rd116, %r204, 40;
	add.s64 	%rd7, %rd116, %rd113;
	add.s64 	%rd8, %rd116, %rd114;
	mul.wide.s32 	%rd117, %r204, 32;
	add.s64 	%rd9, %rd117, %rd113;
	add.s64 	%rd10, %rd117, %rd114;
	mul.wide.s32 	%rd118, %r204, 24;
	add.s64 	%rd11, %rd118, %rd113;
	add.s64 	%rd12, %rd118, %rd114;
	and.b32  	%r146, %r44, -8;
	neg.s32 	%r230, %r146;
$L__BB0_23:
	.pragma "nounroll";
	ld.param.u32 	%r193, [neighborhoodSum3dKernel_param_6];
	mul.lo.s32 	%r147, %r204, %r193;
	mul.wide.s32 	%rd119, %r147, 8;
	add.s64 	%rd120, %rd281, %rd119;
	mul.wide.s32 	%rd121, %r204, 8;
	mul.wide.s32 	%rd122, %r46, 8;
	add.s64 	%rd123, %rd121, %rd122;
	add.s64 	%rd124, %rd280, %rd123;
	ld.global.f64 	%fd89, [%rd124];
	mul.wide.s32 	%rd125, %r45, 8;
	add.s64 	%rd126, %rd121, %rd125;
	add.s64 	%rd127, %rd280, %rd126;
	ld.global.f64 	%fd90, [%rd127];
	sub.f64 	%fd91, %fd89, %fd90;
	cvt.rn.f64.s32 	%fd92, %r221;
	add.f64 	%fd93, %fd91, %fd92;
	cvt.rzi.s32.f64 	%r148, %fd93;
	cvt.rn.f64.s32 	%fd94, %r148;
	st.global.f64 	[%rd120], %fd94;
	mul.wide.s32 	%rd128, %r204, 16;
	add.s64 	%rd129, %rd128, %rd122;
	add.s64 	%rd130, %rd280, %rd129;
	ld.global.f64 	%fd95, [%rd130];
	add.s64 	%rd131, %rd128, %rd125;
	add.s64 	%rd132, %rd280, %rd131;
	ld.global.f64 	%fd96, [%rd132];
	sub.f64 	%fd97, %fd95, %fd96;
	add.f64 	%fd98, %fd97, %fd94;
	cvt.rzi.s32.f64 	%r149, %fd98;
	cvt.rn.f64.s32 	%fd99, %r149;
	add.s64 	%rd133, %rd120, %rd119;
	st.global.f64 	[%rd133], %fd99;
	add.s64 	%rd134, %rd280, %rd12;
	ld.global.f64 	%fd100, [%rd134];
	add.s64 	%rd135, %rd280, %rd11;
	ld.global.f64 	%fd101, [%rd135];
	sub.f64 	%fd102, %fd100, %fd101;
	add.f64 	%fd103, %fd102, %fd99;
	cvt.rzi.s32.f64 	%r150, %fd103;
	cvt.rn.f64.s32 	%fd104, %r150;
	add.s64 	%rd136, %rd133, %rd119;
	st.global.f64 	[%rd136], %fd104;
	add.s64 	%rd137, %rd280, %rd10;
	ld.global.f64 	%fd105, [%rd137];
	add.s64 	%rd138, %rd280, %rd9;
	ld.global.f64 	%fd106, [%rd138];
	sub.f64 	%fd107, %fd105, %fd106;
	add.f64 	%fd108, %fd107, %fd104;
	cvt.rzi.s32.f64 	%r151, %fd108;
	cvt.rn.f64.s32 	%fd109, %r151;
	add.s64 	%rd139, %rd136, %rd119;
	st.global.f64 	[%rd139], %fd109;
	add.s64 	%rd140, %rd280, %rd8;
	ld.global.f64 	%fd110, [%rd140];
	add.s64 	%rd141, %rd280, %rd7;
	ld.global.f64 	%fd111, [%rd141];
	sub.f64 	%fd112, %fd110, %fd111;
	add.f64 	%fd113, %fd112, %fd109;
	cvt.rzi.s32.f64 	%r152, %fd113;
	cvt.rn.f64.s32 	%fd114, %r152;
	add.s64 	%rd142, %rd139, %rd119;
	st.global.f64 	[%rd142], %fd114;
	add.s64 	%rd143, %rd280, %rd6;
	ld.global.f64 	%fd115, [%rd143];
	add.s64 	%rd144, %rd280, %rd5;
	ld.global.f64 	%fd116, [%rd144];
	sub.f64 	%fd117, %fd115, %fd116;
	add.f64 	%fd118, %fd117, %fd114;
	cvt.rzi.s32.f64 	%r153, %fd118;
	cvt.rn.f64.s32 	%fd119, %r153;
	add.s64 	%rd145, %rd142, %rd119;
	st.global.f64 	[%rd145], %fd119;
	mul.wide.s32 	%rd146, %r204, 56;
	add.s64 	%rd147, %rd146, %rd122;
	add.s64 	%rd148, %rd280, %rd147;
	ld.global.f64 	%fd120, [%rd148];
	add.s64 	%rd149, %rd146, %rd125;
	add.s64 	%rd150, %rd280, %rd149;
	ld.global.f64 	%fd121, [%rd150];
	sub.f64 	%fd122, %fd120, %fd121;
	add.f64 	%fd123, %fd122, %fd119;
	cvt.rzi.s32.f64 	%r154, %fd123;
	cvt.rn.f64.s32 	%fd124, %r154;
	add.s64 	%rd151, %rd145, %rd119;
	st.global.f64 	[%rd151], %fd124;
	add.s64 	%rd152, %rd4, %rd122;
	add.s64 	%rd153, %rd280, %rd152;
	ld.global.f64 	%fd125, [%rd153];
	add.s64 	%rd154, %rd4, %rd125;
	add.s64 	%rd155, %rd280, %rd154;
	ld.global.f64 	%fd126, [%rd155];
	sub.f64 	%fd127, %fd125, %fd126;
	add.f64 	%fd128, %fd127, %fd124;
	cvt.rzi.s32.f64 	%r221, %fd128;
	cvt.rn.f64.s32 	%fd129, %r221;
	add.s64 	%rd41, %rd151, %rd119;
	st.global.f64 	[%rd41], %fd129;
	add.s64 	%rd280, %rd280, %rd4;
	mul.wide.s32 	%rd156, %r147, 64;
	add.s64 	%rd279, %rd281, %rd156;
	add.s32 	%r230, %r230, 8;
	setp.eq.s32 	%p16, %r230, 0;
	mov.u64 	%rd281, %rd41;
	@%p16 bra 	$L__BB0_24;
	bra.uni 	$L__BB0_23;
$L__BB0_24:
	and.b32  	%r50, %r44, 7;
	setp.eq.s32 	%p17, %r50, 0;
	mov.u32 	%r229, %r43;
	@%p17 bra 	$L__BB0_32;
	ld.param.u32 	%r201, [neighborhoodSum3dKernel_param_7];
	ld.param.u32 	%r194, [neighborhoodSum3dKernel_param_6];
	not.b32 	%r156, %r201;
	mul.lo.s32 	%r51, %r204, %r156;
	mul.lo.s32 	%r52, %r204, %r201;
	mul.lo.s32 	%r53, %r204, %r194;
	and.b32  	%r54, %r44, 3;
	setp.lt.u32 	%p18, %r50, 4;
	@%p18 bra 	$L__BB0_27;
	mul.wide.s32 	%rd158, %r204, 8;
	add.s64 	%rd159, %rd280, %rd158;
	mul.wide.s32 	%rd160, %r53, 8;
	add.s64 	%rd161, %rd279, %rd160;
	mul.wide.s32 	%rd162, %r52, 8;
	add.s64 	%rd163, %rd159, %rd162;
	ld.global.f64 	%fd130, [%rd163];
	mul.wide.s32 	%rd164, %r51, 8;
	add.s64 	%rd165, %rd159, %rd164;
	ld.global.f64 	%fd131, [%rd165];
	sub.f64 	%fd132, %fd130, %fd131;
	cvt.rn.f64.s32 	%fd133, %r221;
	add.f64 	%fd134, %fd132, %fd133;
	cvt.rzi.s32.f64 	%r157, %fd134;
	cvt.rn.f64.s32 	%fd135, %r157;
	st.global.f64 	[%rd161], %fd135;
	add.s64 	%rd166, %rd159, %rd158;
	add.s64 	%rd167, %rd161, %rd160;
	add.s64 	%rd168, %rd166, %rd162;
	ld.global.f64 	%fd136, [%rd168];
	add.s64 	%rd169, %rd166, %rd164;
	ld.global.f64 	%fd137, [%rd169];
	sub.f64 	%fd138, %fd136, %fd137;
	add.f64 	%fd139, %fd138, %fd135;
	cvt.rzi.s32.f64 	%r158, %fd139;
	cvt.rn.f64.s32 	%fd140, %r158;
	st.global.f64 	[%rd167], %fd140;
	add.s64 	%rd170, %rd166, %rd158;
	add.s64 	%rd171, %rd167, %rd160;
	add.s64 	%rd172, %rd170, %rd162;
	ld.global.f64 	%fd141, [%rd172];
	add.s64 	%rd173, %rd170, %rd164;
	ld.global.f64 	%fd142, [%rd173];
	sub.f64 	%fd143, %fd141, %fd142;
	add.f64 	%fd144, %fd143, %fd140;
	cvt.rzi.s32.f64 	%r159, %fd144;
	cvt.rn.f64.s32 	%fd145, %r159;
	st.global.f64 	[%rd171], %fd145;
	add.s64 	%rd280, %rd170, %rd158;
	add.s64 	%rd279, %rd171, %rd160;
	add.s64 	%rd174, %rd280, %rd162;
	ld.global.f64 	%fd146, [%rd174];
	add.s64 	%rd175, %rd280, %rd164;
	ld.global.f64 	%fd147, [%rd175];
	sub.f64 	%fd148, %fd146, %fd147;
	add.f64 	%fd149, %fd148, %fd145;
	cvt.rzi.s32.f64 	%r221, %fd149;
	cvt.rn.f64.s32 	%fd150, %r221;
	st.global.f64 	[%rd279], %fd150;
$L__BB0_27:
	setp.eq.s32 	%p19, %r54, 0;
	mov.u32 	%r229, %r43;
	@%p19 bra 	$L__BB0_32;
	setp.eq.s32 	%p20, %r54, 1;
	@%p20 bra 	$L__BB0_30;
	mul.wide.s32 	%rd177, %r204, 8;
	add.s64 	%rd178, %rd280, %rd177;
	mul.wide.s32 	%rd179, %r53, 8;
	add.s64 	%rd180, %rd279, %rd179;
	mul.wide.s32 	%rd181, %r52, 8;
	add.s64 	%rd182, %rd178, %rd181;
	ld.global.f64 	%fd151, [%rd182];
	mul.wide.s32 	%rd183, %r51, 8;
	add.s64 	%rd184, %rd178, %rd183;
	ld.global.f64 	%fd152, [%rd184];
	sub.f64 	%fd153, %fd151, %fd152;
	cvt.rn.f64.s32 	%fd154, %r221;
	add.f64 	%fd155, %fd153, %fd154;
	cvt.rzi.s32.f64 	%r161, %fd155;
	cvt.rn.f64.s32 	%fd156, %r161;
	st.global.f64 	[%rd180], %fd156;
	add.s64 	%rd280, %rd178, %rd177;
	add.s64 	%rd279, %rd180, %rd179;
	add.s64 	%rd185, %rd280, %rd181;
	ld.global.f64 	%fd157, [%rd185];
	add.s64 	%rd186, %rd280, %rd183;
	ld.global.f64 	%fd158, [%rd186];
	sub.f64 	%fd159, %fd157, %fd158;
	add.f64 	%fd160, %fd159, %fd156;
	cvt.rzi.s32.f64 	%r221, %fd160;
	cvt.rn.f64.s32 	%fd161, %r221;
	st.global.f64 	[%rd279], %fd161;
$L__BB0_30:
	and.b32  	%r162, %r44, 1;
	setp.eq.b32 	%p21, %r162, 1;
	not.pred 	%p22, %p21;
	mov.u32 	%r229, %r43;
	@%p22 bra 	$L__BB0_32;
	mul.wide.s32 	%rd187, %r204, 8;
	add.s64 	%rd280, %rd280, %rd187;
	mul.wide.s32 	%rd188, %r53, 8;
	add.s64 	%rd279, %rd279, %rd188;
	mul.wide.s32 	%rd189, %r52, 8;
	add.s64 	%rd190, %rd280, %rd189;
	ld.global.f64 	%fd162, [%rd190];
	mul.wide.s32 	%rd191, %r51, 8;
	add.s64 	%rd192, %rd280, %rd191;
	ld.global.f64 	%fd163, [%rd192];
	sub.f64 	%fd164, %fd162, %fd163;
	cvt.rn.f64.s32 	%fd165, %r221;
	add.f64 	%fd166, %fd164, %fd165;
	cvt.rzi.s32.f64 	%r221, %fd166;
	cvt.rn.f64.s32 	%fd167, %r221;
	st.global.f64 	[%rd279], %fd167;
	mov.u32 	%r229, %r43;
$L__BB0_32:
	setp.ge.s32 	%p23, %r229, %r205;
	@%p23 bra 	$L__BB0_45;
	ld.param.u32 	%r202, [neighborhoodSum3dKernel_param_7];
	ld.param.u32 	%r195, [neighborhoodSum3dKernel_param_6];
	mul.lo.s32 	%r64, %r204, %r195;
	not.b32 	%r163, %r202;
	mul.lo.s32 	%r65, %r204, %r163;
	sub.s32 	%r66, %r205, %r229;
	and.b32  	%r67, %r66, 15;
	sub.s32 	%r164, %r229, %r205;
	setp.gt.u32 	%p24, %r164, -16;
	@%p24 bra 	$L__BB0_36;
	mul.wide.s32 	%rd33, %r204, 8;
	mul.wide.s32 	%rd193, %r65, 8;
	add.s64 	%rd34, %rd33, %rd193;
	mul.wide.s32 	%rd35, %r204, 128;
	mul.wide.s32 	%rd36, %r64, 128;
	mul.wide.s32 	%rd37, %r64, 8;
	and.b32  	%r165, %r66, -16;
	neg.s32 	%r232, %r165;
	neg.s64 	%rd38, %rd193;
	mov.u64 	%rd283, %rd279;
	mov.u64 	%rd284, %rd280;
$L__BB0_35:
	.pragma "nounroll";
	add.s64 	%rd194, %rd283, %rd37;
	add.s64 	%rd195, %rd284, %rd34;
	ld.global.f64 	%fd168, [%rd195];
	cvt.rn.f64.s32 	%fd169, %r221;
	sub.f64 	%fd170, %fd169, %fd168;
	cvt.rzi.s32.f64 	%r166, %fd170;
	cvt.rn.f64.s32 	%fd171, %r166;
	st.global.f64 	[%rd194], %fd171;
	add.s64 	%rd196, %rd195, %rd33;
	ld.global.f64 	%fd172, [%rd196];
	sub.f64 	%fd173, %fd171, %fd172;
	cvt.rzi.s32.f64 	%r167, %fd173;
	cvt.rn.f64.s32 	%fd174, %r167;
	add.s64 	%rd197, %rd194, %rd37;
	st.global.f64 	[%rd197], %fd174;
	add.s64 	%rd198, %rd196, %rd33;
	ld.global.f64 	%fd175, [%rd198];
	sub.f64 	%fd176, %fd174, %fd175;
	cvt.rzi.s32.f64 	%r168, %fd176;
	cvt.rn.f64.s32 	%fd177, %r168;
	add.s64 	%rd199, %rd197, %rd37;
	st.global.f64 	[%rd199], %fd177;
	add.s64 	%rd200, %rd198, %rd33;
	ld.global.f64 	%fd178, [%rd200];
	sub.f64 	%fd179, %fd177, %fd178;
	cvt.rzi.s32.f64 	%r169, %fd179;
	cvt.rn.f64.s32 	%fd180, %r169;
	add.s64 	%rd201, %rd199, %rd37;
	st.global.f64 	[%rd201], %fd180;
	add.s64 	%rd202, %rd200, %rd33;
	ld.global.f64 	%fd181, [%rd202];
	sub.f64 	%fd182, %fd180, %fd181;
	cvt.rzi.s32.f64 	%r170, %fd182;
	cvt.rn.f64.s32 	%fd183, %r170;
	add.s64 	%rd203, %rd201, %rd37;
	st.global.f64 	[%rd203], %fd183;
	add.s64 	%rd204, %rd202, %rd33;
	ld.global.f64 	%fd184, [%rd204];
	sub.f64 	%fd185, %fd183, %fd184;
	cvt.rzi.s32.f64 	%r171, %fd185;
	cvt.rn.f64.s32 	%fd186, %r171;
	add.s64 	%rd205, %rd203, %rd37;
	st.global.f64 	[%rd205], %fd186;
	add.s64 	%rd206, %rd204, %rd33;
	ld.global.f64 	%fd187, [%rd206];
	sub.f64 	%fd188, %fd186, %fd187;
	cvt.rzi.s32.f64 	%r172, %fd188;
	cvt.rn.f64.s32 	%fd189, %r172;
	add.s64 	%rd207, %rd205, %rd37;
	st.global.f64 	[%rd207], %fd189;
	add.s64 	%rd208, %rd206, %rd33;
	ld.global.f64 	%fd190, [%rd208];
	sub.f64 	%fd191, %fd189, %fd190;
	cvt.rzi.s32.f64 	%r173, %fd191;
	cvt.rn.f64.s32 	%fd192, %r173;
	add.s64 	%rd209, %rd207, %rd37;
	st.global.f64 	[%rd209], %fd192;
	add.s64 	%rd210, %rd208, %rd33;
	ld.global.f64 	%fd193, [%rd210];
	sub.f64 	%fd194, %fd192, %fd193;
	cvt.rzi.s32.f64 	%r174, %fd194;
	cvt.rn.f64.s32 	%fd195, %r174;
	add.s64 	%rd211, %rd209, %rd37;
	st.global.f64 	[%rd211], %fd195;
	add.s64 	%rd212, %rd210, %rd33;
	ld.global.f64 	%fd196, [%rd212];
	sub.f64 	%fd197, %fd195, %fd196;
	cvt.rzi.s32.f64 	%r175, %fd197;
	cvt.rn.f64.s32 	%fd198, %r175;
	add.s64 	%rd213, %rd211, %rd37;
	st.global.f64 	[%rd213], %fd198;
	add.s64 	%rd214, %rd212, %rd33;
	ld.global.f64 	%fd199, [%rd214];
	sub.f64 	%fd200, %fd198, %fd199;
	cvt.rzi.s32.f64 	%r176, %fd200;
	cvt.rn.f64.s32 	%fd201, %r176;
	add.s64 	%rd215, %rd213, %rd37;
	st.global.f64 	[%rd215], %fd201;
	add.s64 	%rd216, %rd214, %rd33;
	ld.global.f64 	%fd202, [%rd216];
	sub.f64 	%fd203, %fd201, %fd202;
	cvt.rzi.s32.f64 	%r177, %fd203;
	cvt.rn.f64.s32 	%fd204, %r177;
	add.s64 	%rd217, %rd215, %rd37;
	st.global.f64 	[%rd217], %fd204;
	add.s64 	%rd218, %rd216, %rd33;
	ld.global.f64 	%fd205, [%rd218];
	sub.f64 	%fd206, %fd204, %fd205;
	cvt.rzi.s32.f64 	%r178, %fd206;
	cvt.rn.f64.s32 	%fd207, %r178;
	add.s64 	%rd219, %rd217, %rd37;
	st.global.f64 	[%rd219], %fd207;
	add.s64 	%rd220, %rd218, %rd33;
	ld.global.f64 	%fd208, [%rd220];
	sub.f64 	%fd209, %fd207, %fd208;
	cvt.rzi.s32.f64 	%r179, %fd209;
	cvt.rn.f64.s32 	%fd210, %r179;
	add.s64 	%rd221, %rd219, %rd37;
	st.global.f64 	[%rd221], %fd210;
	add.s64 	%rd222, %rd220, %rd33;
	ld.global.f64 	%fd211, [%rd222];
	sub.f64 	%fd212, %fd210, %fd211;
	cvt.rzi.s32.f64 	%r180, %fd212;
	cvt.rn.f64.s32 	%fd213, %r180;
	add.s64 	%rd223, %rd221, %rd37;
	st.global.f64 	[%rd223], %fd213;
	add.s64 	%rd224, %rd222, %rd33;
	ld.global.f64 	%fd214, [%rd224];
	sub.f64 	%fd215, %fd213, %fd214;
	cvt.rzi.s32.f64 	%r221, %fd215;
	cvt.rn.f64.s32 	%fd216, %r221;
	add.s64 	%rd46, %rd223, %rd37;
	st.global.f64 	[%rd46], %fd216;
	add.s64 	%rd280, %rd284, %rd35;
	add.s64 	%rd279, %rd283, %rd36;
	add.s32 	%r232, %r232, 16;
	setp.ne.s32 	%p25, %r232, 0;
	add.s64 	%rd284, %rd224, %rd38;
	mov.u64 	%rd283, %rd46;
	@%p25 bra 	$L__BB0_35;
$L__BB0_36:
	setp.eq.s32 	%p26, %r67, 0;
	@%p26 bra 	$L__BB0_45;
	and.b32  	%r78, %r66, 7;
	setp.lt.u32 	%p27, %r67, 8;
	@%p27 bra 	$L__BB0_39;
	mul.wide.s32 	%rd225, %r204, 8;
	add.s64 	%rd226, %rd280, %rd225;
	mul.wide.s32 	%rd227, %r64, 8;
	add.s64 	%rd228, %rd279, %rd227;
	mul.wide.s32 	%rd229, %r65, 8;
	add.s64 	%rd230, %rd226, %rd229;
	ld.global.f64 	%fd217, [%rd230];
	cvt.rn.f64.s32 	%fd218, %r221;
	sub.f64 	%fd219, %fd218, %fd217;
	cvt.rzi.s32.f64 	%r181, %fd219;
	cvt.rn.f64.s32 	%fd220, %r181;
	st.global.f64 	[%rd228], %fd220;
	add.s64 	%rd231, %rd226, %rd225;
	add.s64 	%rd232, %rd228, %rd227;
	add.s64 	%rd233, %rd231, %rd229;
	ld.global.f64 	%fd221, [%rd233];
	sub.f64 	%fd222, %fd220, %fd221;
	cvt.rzi.s32.f64 	%r182, %fd222;
	cvt.rn.f64.s32 	%fd223, %r182;
	st.global.f64 	[%rd232], %fd223;
	add.s64 	%rd234, %rd231, %rd225;
	add.s64 	%rd235, %rd232, %rd227;
	add.s64 	%rd236, %rd234, %rd229;
	ld.global.f64 	%fd224, [%rd236];
	sub.f64 	%fd225, %fd223, %fd224;
	cvt.rzi.s32.f64 	%r183, %fd225;
	cvt.rn.f64.s32 	%fd226, %r183;
	st.global.f64 	[%rd235], %fd226;
	add.s64 	%rd237, %rd234, %rd225;
	add.s64 	%rd238, %rd235, %rd227;
	add.s64 	%rd239, %rd237, %rd229;
	ld.global.f64 	%fd227, [%rd239];
	sub.f64 	%fd228, %fd226, %fd227;
	cvt.rzi.s32.f64 	%r184, %fd228;
	cvt.rn.f64.s32 	%fd229, %r184;
	st.global.f64 	[%rd238], %fd229;
	add.s64 	%rd240, %rd237, %rd225;
	add.s64 	%rd241, %rd238, %rd227;
	add.s64 	%rd242, %rd240, %rd229;
	ld.global.f64 	%fd230, [%rd242];
	sub.f64 	%fd231, %fd229, %fd230;
	cvt.rzi.s32.f64 	%r185, %fd231;
	cvt.rn.f64.s32 	%fd232, %r185;
	st.global.f64 	[%rd241], %fd232;
	add.s64 	%rd243, %rd240, %rd225;
	add.s64 	%rd244, %rd241, %rd227;
	add.s64 	%rd245, %rd243, %rd229;
	ld.global.f64 	%fd233, [%rd245];
	sub.f64 	%fd234, %fd232, %fd233;
	cvt.rzi.s32.f64 	%r186, %fd234;
	cvt.rn.f64.s32 	%fd235, %r186;
	st.global.f64 	[%rd244], %fd235;
	add.s64 	%rd246, %rd243, %rd225;
	add.s64 	%rd247, %rd244, %rd227;
	add.s64 	%rd248, %rd246, %rd229;
	ld.global.f64 	%fd236, [%rd248];
	sub.f64 	%fd237, %fd235, %fd236;
	cvt.rzi.s32.f64 	%r187, %fd237;
	cvt.rn.f64.s32 	%fd238, %r187;
	st.global.f64 	[%rd247], %fd238;
	add.s64 	%rd280, %rd246, %rd225;
	add.s64 	%rd279, %rd247, %rd227;
	add.s64 	%rd249, %rd280, %rd229;
	ld.global.f64 	%fd239, [%rd249];
	sub.f64 	%fd240, %fd238, %fd239;
	cvt.rzi.s32.f64 	%r221, %fd240;
	cvt.rn.f64.s32 	%fd241, %r221;
	st.global.f64 	[%rd279], %fd241;
$L__BB0_39:
	setp.eq.s32 	%p28, %r78, 0;
	@%p28 bra 	$L__BB0_45;
	and.b32  	%r81, %r66, 3;
	setp.lt.u32 	%p29, %r78, 4;
	@%p29 bra 	$L__BB0_42;
	mul.wide.s32 	%rd250, %r204, 8;
	add.s64 	%rd251, %rd280, %rd250;
	mul.wide.s32 	%rd252, %r64, 8;
	add.s64 	%rd253, %rd279, %rd252;
	mul.wide.s32 	%rd254, %r65, 8;
	add.s64 	%rd255, %rd251, %rd254;
	ld.global.f64 	%fd242, [%rd255];
	cvt.rn.f64.s32 	%fd243, %r221;
	sub.f64 	%fd244, %fd243, %fd242;
	cvt.rzi.s32.f64 	%r188, %fd244;
	cvt.rn.f64.s32 	%fd245, %r188;
	st.global.f64 	[%rd253], %fd245;
	add.s64 	%rd256, %rd251, %rd250;
	add.s64 	%rd257, %rd253, %rd252;
	add.s64 	%rd258, %rd256, %rd254;
	ld.global.f64 	%fd246, [%rd258];
	sub.f64 	%fd247, %fd245, %fd246;
	cvt.rzi.s32.f64 	%r189, %fd247;
	cvt.rn.f64.s32 	%fd248, %r189;
	st.global.f64 	[%rd257], %fd248;
	add.s64 	%rd259, %rd256, %rd250;
	add.s64 	%rd260, %rd257, %rd252;
	add.s64 	%rd261, %rd259, %rd254;
	ld.global.f64 	%fd249, [%rd261];
	sub.f64 	%fd250, %fd248, %fd249;
	cvt.rzi.s32.f64 	%r190, %fd250;
	cvt.rn.f64.s32 	%fd251, %r190;
	st.global.f64 	[%rd260], %fd251;
	add.s64 	%rd280, %rd259, %rd250;
	add.s64 	%rd279, %rd260, %rd252;
	add.s64 	%rd262, %rd280, %rd254;
	ld.global.f64 	%fd252, [%rd262];
	sub.f64 	%fd253, %fd251, %fd252;
	cvt.rzi.s32.f64 	%r221, %fd253;
	cvt.rn.f64.s32 	%fd254, %r221;
	st.global.f64 	[%rd279], %fd254;
$L__BB0_42:
	setp.eq.s32 	%p30, %r81, 0;
	@%p30 bra 	$L__BB0_45;
	mul.wide.s32 	%rd60, %r204, 8;
	mul.wide.s32 	%rd263, %r65, 8;
	add.s64 	%rd264, %rd60, %rd263;
	add.s64 	%rd292, %rd280, %rd264;
	mul.wide.s32 	%rd62, %r64, 8;
	add.s64 	%rd291, %rd279, %rd62;
	neg.s32 	%r237, %r81;
$L__BB0_44:
	.pragma "nounroll";
	ld.global.f64 	%fd255, [%rd292];
	cvt.rn.f64.s32 	%fd256, %r221;
	sub.f64 	%fd257, %fd256, %fd255;
	cvt.rzi.s32.f64 	%r221, %fd257;
	cvt.rn.f64.s32 	%fd258, %r221;
	st.global.f64 	[%rd291], %fd258;
	add.s64 	%rd292, %rd292, %rd60;
	add.s64 	%rd291, %rd291, %rd62;
	add.s32 	%r237, %r237, 1;
	setp.ne.s32 	%p31, %r237, 0;
	@%p31 bra 	$L__BB0_44;
$L__BB0_45:
	ret;

}


// ===== COMPILED SASS (sm_100) =====

	.target	sm_100

	.elftype	@"ET_EXEC"


//--------------------- .note.nv.tkinfo           --------------------------
	.section	.note.nv.tkinfo,"",@"SHT_NOTE"
	.sectionflags	@"SHF_NOTE_NV_TKINFO"
	.tkinfo
        /*0018*/ 	.word	0x00000002
        /*0030*/ 	.string	""
        /*0030*/ 	.string	"ptxas"
        /*0030*/ 	.string	"Cuda compilation tools, release 13.0, V13.0.88"
        /*0030*/ 	.string	"Build cuda_13.0.r13.0/compiler.36424714_0"
        /*0030*/ 	.string	"-arch sm_100 -m 64 "



//--------------------- .note.nv.cuinfo           --------------------------
	.section	.note.nv.cuinfo,"",@"SHT_NOTE"
	.sectionflags	@"SHF_NOTE_NV_CUINFO"
        /*0018*/ 	.short	0x0002
        /*001a*/ 	.short	0x0064
        /*001c*/ 	.short	0x0082
	.zero		2


//--------------------- .nv.info                  --------------------------
	.section	.nv.info,"",@"SHT_CUDA_INFO"
	.align	4


	//----- nvinfo : EIATTR_REGCOUNT
	.align		4
        /*0000*/ 	.byte	0x04, 0x2f
        /*0002*/ 	.short	(.L_1 - .L_0)
	.align		4
.L_0:
        /*0004*/ 	.word	index@(neighborhoodSum3dKernel)
        /*0008*/ 	.word	0x00000028


	//----- nvinfo : EIATTR_FRAME_SIZE
	.align		4
.L_1:
        /*000c*/ 	.byte	0x04, 0x11
        /*000e*/ 	.short	(.L_3 - .L_2)
	.align		4
.L_2:
        /*0010*/ 	.word	index@(neighborhoodSum3dKernel)
        /*0014*/ 	.word	0x00000000


	//----- nvinfo : EIATTR_MIN_STACK_SIZE
	.align		4
.L_3:
        /*0018*/ 	.byte	0x04, 0x12
        /*001a*/ 	.short	(.L_5 - .L_4)
	.align		4
.L_4:
        /*001c*/ 	.word	index@(neighborhoodSum3dKernel)
        /*0020*/ 	.word	0x00000000
.L_5:


//--------------------- .nv.compat                --------------------------
	.section	.nv.compat,"",@"SHT_CUDA_COMPAT_INFO"
	.align	4
        /*0000*/ 	.byte	0x02, 0x09, 0x00, 0x00, 0x02, 0x02, 0x01, 0x00, 0x02, 0x05, 0x05, 0x00, 0x03, 0x07, 0x01, 0x01
        /*0010*/ 	.byte	0x02, 0x03, 0x00, 0x00, 0x02, 0x06, 0x01, 0x00, 0x04, 0x0b, 0x08, 0x00, 0x01, 0x00, 0x00, 0x00
        /*0020*/ 	.byte	0x00, 0x00, 0x00, 0x00


//--------------------- .nv.info.neighborhoodSum3dKernel --------------------------
	.section	.nv.info.neighborhoodSum3dKernel,"",@"SHT_CUDA_INFO"
	.sectionflags	@""
	.align	4


	//----- nvinfo : EIATTR_CUDA_API_VERSION
	.align		4
        /*0000*/ 	.byte	0x04, 0x37
        /*0002*/ 	.short	(.L_7 - .L_6)
.L_6:
        /*0004*/ 	.word	0x00000082


	//----- nvinfo : EIATTR_KPARAM_INFO
	.align		4
.L_7:
        /*0008*/ 	.byte	0x04, 0x17
        /*000a*/ 	.short	(.L_9 - .L_8)
.L_8:
        /*000c*/ 	.word	0x00000000
        /*0010*/ 	.short	0x0008
        /*0012*/ 	.short	0x002c
        /*0014*/ 	.byte	0x00, 0xf0, 0x11, 0x00


	//----- nvinfo : EIATTR_KPARAM_INFO
	.align		4
.L_9:
        /*0018*/ 	.byte	0x04, 0x17
        /*001a*/ 	.short	(.L_11 - .L_10)
.L_10:
        /*001c*/ 	.word	0x00000000
        /*0020*/ 	.short	0x0007
        /*0022*/ 	.short	0x0028
        /*0024*/ 	.byte	0x00, 0xf0, 0x11, 0x00


	//----- nvinfo : EIATTR_KPARAM_INFO
	.align		4
.L_11:
        /*0028*/ 	.byte	0x04, 0x17
        /*002a*/ 	.short	(.L_13 - .L_12)
.L_12:
        /*002c*/ 	.word	0x00000000
        /*0030*/ 	.short	0x0006
        /*0032*/ 	.short	0x0024
        /*0034*/ 	.byte	0x00, 0xf0, 0x11, 0x00


	//----- nvinfo : EIATTR_KPARAM_INFO
	.align		4
.L_13:
        /*0038*/ 	.byte	0x04, 0x17
        /*003a*/ 	.short	(.L_15 - .L_14)
.L_14:
        /*003c*/ 	.word	0x00000000
        /*0040*/ 	.short	0x0005
        /*0042*/ 	.short	0x0020
        /*0044*/ 	.byte	0x00, 0xf0, 0x11, 0x00


	//----- nvinfo : EIATTR_KPARAM_INFO
	.align		4
.L_15:
        /*0048*/ 	.byte	0x04, 0x17
        /*004a*/ 	.short	(.L_17 - .L_16)
.L_16:
        /*004c*/ 	.word	0x00000000
        /*0050*/ 	.short	0x0004
        /*0052*/ 	.short	0x001c
        /*0054*/ 	.byte	0x00, 0xf0, 0x11, 0x00


	//----- nvinfo : EIATTR_KPARAM_INFO
	.align		4
.L_17:
        /*0058*/ 	.byte	0x04, 0x17
        /*005a*/ 	.short	(.L_19 - .L_18)
.L_18:
        /*005c*/ 	.word	0x00000000
        /*0060*/ 	.short	0x0003
        /*0062*/ 	.short	0x0018
        /*0064*/ 	.byte	0x00, 0xf0, 0x11, 0x00


	//----- nvinfo : EIATTR_KPARAM_INFO
	.align		4
.L_19:
        /*0068*/ 	.byte	0x04, 0x17
        /*006a*/ 	.short	(.L_21 - .L_20)
.L_20:
        /*006c*/ 	.word	0x00000000
        /*0070*/ 	.short	0x0002
        /*0072*/ 	.short	0x0010
        /*0074*/ 	.byte	0x00, 0xf5, 0x21, 0x00


	//----- nvinfo : EIATTR_KPARAM_INFO
	.align		4
.L_21:
        /*0078*/ 	.byte	0x04, 0x17
        /*007a*/ 	.short	(.L_23 - .L_22)
.L_22:
        /*007c*/ 	.word	0x00000000
        /*0080*/ 	.short	0x0001
        /*0082*/ 	.short	0x0008
        /*0084*/ 	.byte	0x00, 0xf5, 0x21, 0x00


	//----- nvinfo : EIATTR_KPARAM_INFO
	.align		4
.L_23:
        /*0088*/ 	.byte	0x04, 0x17
        /*008a*/ 	.short	(.L_25 - .L_24)
.L_24:
        /*008c*/ 	.word	0x00000000
        /*0090*/ 	.short	0x0000
        /*0092*/ 	.short	0x0000
        /*0094*/ 	.byte	0x00, 0xf0, 0x11, 0x00


	//----- nvinfo : EIATTR_SPARSE_MMA_MASK
	.align		4
.L_25:
        /*0098*/ 	.byte	0x03, 0x50
        /*009a*/ 	.short	0x0000


	//----- nvinfo : EIATTR_MAXREG_COUNT
	.align		4
        /*009c*/ 	.byte	0x03, 0x1b
        /*009e*/ 	.short	0x00ff


	//----- nvinfo : EIATTR_MERCURY_ISA_VERSION
	.align		4
        /*00a0*/ 	.byte	0x03, 0x5f
        /*00a2*/ 	.short	0x0101


	//----- nvinfo : EIATTR_VRC_CTA_INIT_COUNT
	.align		4
        /*00a4*/ 	.byte	0x02, 0x4a
	.zero		1
	.zero		1


	//----- nvinfo : EIATTR_EXIT_INSTR_OFFSETS
	.align		4
        /*00a8*/ 	.byte	0x04, 0x1c
        /*00aa*/ 	.short	(.L_27 - .L_26)


	//   ....[0]....
.L_26:
        /*00ac*/ 	.word	0x00000080


	//   ....[1]....
        /*00b0*/ 	.word	0x00001f30


	//   ....[2]....
        /*00b4*/ 	.word	0x000027f0


	//   ....[3]....
        /*00b8*/ 	.word	0x00002c50


	//   ....[4]....
        /*00bc*/ 	.word	0x00002eb0


	//   ....[5]....
        /*00c0*/ 	.word	0x00002ff0


	//----- nvinfo : EIATTR_INDIRECT_BRANCH_TARGETS
	.align		4
.L_27:
        /*00c4*/ 	.byte	0x04, 0x34
        /*00c6*/ 	.short	(.L_29 - .L_28)


	//   ....[0]....
.L_28:
        /*00c8*/ 	.word	.L_x_18@srel
        /*00cc*/ 	.short	0x0
        /*00ce*/ 	.short	0x0
        /*00d0*/ 	.word	0x3
        /*00d4*/ 	.word	.L_x_19@srel
        /*00d8*/ 	.word	.L_x_20@srel
        /*00dc*/ 	.word	.L_x_21@srel


	//----- nvinfo : EIATTR_CBANK_PARAM_SIZE
	.align		4
.L_29:
        /*00e0*/ 	.byte	0x03, 0x19
        /*00e2*/ 	.short	0x0030


	//----- nvinfo : EIATTR_PARAM_CBANK
	.align		4
        /*00e4*/ 	.byte	0x04, 0x0a
        /*00e6*/ 	.short	(.L_31 - .L_30)
	.align		4
.L_30:
        /*00e8*/ 	.word	index@(.nv.constant0.neighborhoodSum3dKernel)
        /*00ec*/ 	.short	0x0380
        /*00ee*/ 	.short	0x0030


	//----- nvinfo : EIATTR_SW_WAR
	.align		4
.L_31:
        /*00f0*/ 	.byte	0x04, 0x36
        /*00f2*/ 	.short	(.L_33 - .L_32)
.L_32:
        /*00f4*/ 	.word	0x00000008
.L_33:


//--------------------- .nv.callgraph             --------------------------
	.section	.nv.callgraph,"",@"SHT_CUDA_CALLGRAPH"
	.align	4
	.sectionentsize	8
	.align		4
        /*0000*/ 	.word	0x00000000
	.align		4
        /*0004*/ 	.word	0xffffffff
	.align		4
        /*0008*/ 	.word	0x00000000
	.align		4
        /*000c*/ 	.word	0xfffffffe
	.align		4
        /*0010*/ 	.word	0x00000000
	.align		4
        /*0014*/ 	.word	0xfffffffd
	.align		4
        /*0018*/ 	.word	0x00000000
	.align		4
        /*001c*/ 	.word	0xfffffffc


//--------------------- .nv.constant2.neighborhoodSum3dKernel --------------------------
	.section	.nv.constant2.neighborhoodSum3dKernel,"a",@progbits
	.sectionflags	@""
	.align	4
.nv.constant2.neighborhoodSum3dKernel:
        /*0000*/ 	.byte	0x20, 0x03, 0x00, 0x00, 0x70, 0x03, 0x00, 0x00, 0x00, 0x01, 0x00, 0x00


//--------------------- .text.neighborhoodSum3dKernel --------------------------
	.section	.text.neighborhoodSum3dKernel,"ax",@progbits
	.align	128
        .global         neighborhoodSum3dKernel
        .type           neighborhoodSum3dKernel,@function
        .size           neighborhoodSum3dKernel,(.L_x_22 - neighborhoodSum3dKernel)
        .other          neighborhoodSum3dKernel,@"STO_CUDA_ENTRY STV_DEFAULT"
neighborhoodSum3dKernel:
.text.neighborhoodSum3dKernel:
[----:B------:R-:W-:Y:S01]  /*0000*/  LDC R1, c[0x0][0x37c] ;  /* 0x0000df00ff017b82 */ /* 0x000fe20000000800 */
[----:B------:R-:W0:Y:S07]  /*0010*/  S2R R3, SR_TID.X ;  /* 0x0000000000037919 */ /* 0x000e2e0000002100 */
[----:B------:R-:W0:Y:S01]  /*0020*/  S2UR UR4, SR_CTAID.X ;  /* 0x00000000000479c3 */ /* 0x000e220000002500 */
[----:B------:R-:W1:Y:S01]  /*0030*/  LDCU UR5, c[0x0][0x380] ;  /* 0x00007000ff0577ac */ /* 0x000e620008000800 */
[----:B------:R-:W2:Y:S06]  /*0040*/  LDCU UR9, c[0x0][0x3a0] ;  /* 0x00007400ff0977ac */ /* 0x000eac0008000800 */
[----:B------:R-:W0:Y:S02]  /*0050*/  LDC R0, c[0x0][0x360] ;  /* 0x0000d800ff007b82 */ /* 0x000e240000000800 */
[----:B0-----:R-:W-:-:S05]  /*0060*/  IMAD R0, R0, UR4, R3 ;  /* 0x0000000400007c24 */ /* 0x001fca000f8e0203 */
[----:B-1----:R-:W-:-:S13]  /*0070*/  ISETP.GE.AND P0, PT, R0, UR5, PT ;  /* 0x0000000500007c0c */ /* 0x002fda000bf06270 */
[----:B--2---:R-:W-:Y:S05]  /*0080*/  @P0 EXIT ;  /* 0x000000000000094d */ /* 0x004fea0003800000 */
[----:B------:R-:W0:Y:S01]  /*0090*/  LDC R4, c[0x0][0x3ac] ;  /* 0x0000eb00ff047b82 */ /* 0x000e220000000800 */
[----:B------:R-:W-:-:S04]  /*00a0*/  MOV R3, 0xffffffff ;  /* 0xffffffff00037802 */ /* 0x000fc80000000f00 */
[----:B0-----:R-:W-:-:S04]  /*00b0*/  VIADDMNMX.U32 R2, R4, R3, 0x2, PT ;  /* 0x0000000204027446 */ /* 0x001fc80003800003 */
[----:B------:R-:W-:-:S04]  /*00c0*/  SHF.L.U32 R5, R2, 0x2, RZ ;  /* 0x0000000202057819 */ /* 0x000fc800000006ff */
[----:B------:R-:W0:Y:S02]  /*00d0*/  LDC R2, c[0x2][R5] ;  /* 0x0080000005027b82 */ /* 0x000e240000000800 */
[----:B0-----:R-:W-:-:S04]  /*00e0*/  SHF.R.S32.HI R3, RZ, 0x1f, R2 ;  /* 0x0000001fff037819 */ /* 0x001fc80000011402 */
.L_x_18:
[----:B------:R-:W-:Y:S05]  /*00f0*/  BRX R2 -0x100                                    (*"BRANCH_TARGETS .L_x_19,.L_x_20,.L_x_21"*) ;  /* 0xfffffffc02c07949 */ /* 0x000fea000383ffff */
.L_x_21:
[----:B------:R-:W-:-:S13]  /*0100*/  ISETP.NE.AND P0, PT, R4, RZ, PT ;  /* 0x000000ff0400720c */ /* 0x000fda0003f05270 */
[----:B------:R-:W-:Y:S05]  /*0110*/  @P0 BRA `(.L_x_0) ;  /* 0x00000000009c0947 */ /* 0x000fea0003800000 */
[----:B------:R-:W0:Y:S01]  /*0120*/  LDC R7, c[0x0][0x398] ;  /* 0x0000e600ff077b82 */ /* 0x000e220000000800 */
[----:B------:R-:W1:Y:S01]  /*0130*/  LDCU UR4, c[0x0][0x39c] ;  /* 0x00007380ff0477ac */ /* 0x000e620008000800 */
[----:B------:R-:W2:Y:S01]  /*0140*/  LDCU.64 UR8, c[0x0][0x398] ;  /* 0x00007300ff0877ac */ /* 0x000ea20008000a00 */
[----:B0-----:R-:W-:-:S04]  /*0150*/  IABS R5, R7 ;  /* 0x0000000700057213 */ /* 0x001fc80000000000 */
[----:B------:R-:W0:Y:S08]  /*0160*/  I2F.RP R4, R5 ;  /* 0x0000000500047306 */ /* 0x000e300000209400 */
[----:B0-----:R-:W0:Y:S02]  /*0170*/  MUFU.RCP R4, R4 ;  /* 0x0000000400047308 */ /* 0x001e240000001000 */
[----:B0-----:R-:W-:-:S06]  /*0180*/  IADD3 R2, PT, PT, R4, 0xffffffe, RZ ;  /* 0x0ffffffe04027810 */ /* 0x001fcc0007ffe0ff */
[----:B------:R0:W3:Y:S02]  /*0190*/  F2I.FTZ.U32.TRUNC.NTZ R3, R2 ;  /* 0x0000000200037305 */ /* 0x0000e4000021f000 */
[----:B0-----:R-:W-:Y:S01]  /*01a0*/  HFMA2 R2, -RZ, RZ, 0, 0 ;  /* 0x00000000ff027431 */ /* 0x001fe200000001ff */
[----:B---3--:R-:W-:-:S05]  /*01b0*/  IADD3 R6, PT, PT, RZ, -R3, RZ ;  /* 0x80000003ff067210 */ /* 0x008fca0007ffe0ff */
[----:B------:R-:W-:Y:S01]  /*01c0*/  IMAD R9, R6, R5, RZ ;  /* 0x0000000506097224 */ /* 0x000fe200078e02ff */
[----:B------:R-:W-:-:S03]  /*01d0*/  IABS R6, R0 ;  /* 0x0000000000067213 */ /* 0x000fc60000000000 */
[----:B------:R-:W-:Y:S01]  /*01e0*/  IMAD.HI.U32 R3, R3, R9, R2 ;  /* 0x0000000903037227 */ /* 0x000fe200078e0002 */
[----:B------:R-:W-:-:S04]  /*01f0*/  LOP3.LUT R2, R0, R7, RZ, 0x3c, !PT ;  /* 0x0000000700027212 */ /* 0x000fc800078e3cff */
[----:B------:R-:W-:Y:S01]  /*0200*/  ISETP.GE.AND P1, PT, R2, RZ, PT ;  /* 0x000000ff0200720c */ /* 0x000fe20003f26270 */
[----:B------:R-:W-:-:S05]  /*0210*/  IMAD.HI.U32 R3, R3, R6, RZ ;  /* 0x0000000603037227 */ /* 0x000fca00078e00ff */
[----:B------:R-:W-:-:S05]  /*0220*/  IADD3 R4, PT, PT, -R3, RZ, RZ ;  /* 0x000000ff03047210 */ /* 0x000fca0007ffe1ff */
[----:B------:R-:W-:-:S05]  /*0230*/  IMAD R4, R5, R4, R6 ;  /* 0x0000000405047224 */ /* 0x000fca00078e0206 */
[----:B------:R-:W-:-:S13]  /*0240*/  ISETP.GT.U32.AND P2, PT, R5, R4, PT ;  /* 0x000000040500720c */ /* 0x000fda0003f44070 */
[-C--:B------:R-:W-:Y:S02]  /*0250*/  @!P2 IADD3 R4, PT, PT, R4, -R5.reuse, RZ ;  /* 0x800000050404a210 */ /* 0x080fe40007ffe0ff */
[----:B------:R-:W-:Y:S02]  /*0260*/  @!P2 IADD3 R3, PT, PT, R3, 0x1, RZ ;  /* 0x000000010303a810 */ /* 0x000fe40007ffe0ff */
[----:B------:R-:W-:Y:S01]  /*0270*/  ISETP.GE.U32.AND P0, PT, R4, R5, PT ;  /* 0x000000050400720c */ /* 0x000fe20003f06070 */
[C---:B-1----:R-:W-:Y:S01]  /*0280*/  IMAD R4, R7.reuse, UR4, RZ ;  /* 0x0000000407047c24 */ /* 0x042fe2000f8e02ff */
[----:B------:R-:W-:-:S11]  /*0290*/  ISETP.NE.AND P2, PT, R7, RZ, PT ;  /* 0x000000ff0700720c */ /* 0x000fd60003f45270 */
[----:B------:R-:W-:-:S04]  /*02a0*/  @P0 IADD3 R3, PT, PT, R3, 0x1, RZ ;  /* 0x0000000103030810 */ /* 0x000fc80007ffe0ff */
[----:B------:R-:W-:Y:S02]  /*02b0*/  @!P1 IADD3 R3, PT, PT, -R3, RZ, RZ ;  /* 0x000000ff03039210 */ /* 0x000fe40007ffe1ff */
[----:B------:R-:W-:-:S04]  /*02c0*/  @!P2 LOP3.LUT R3, RZ, R7, RZ, 0x33, !PT ;  /* 0x00000007ff03a212 */ /* 0x000fc800078e33ff */
[----:B------:R-:W-:-:S05]  /*02d0*/  IADD3 R2, PT, PT, -R3, RZ, RZ ;  /* 0x000000ff03027210 */ /* 0x000fca0007ffe1ff */
[----:B------:R-:W-:Y:S01]  /*02e0*/  IMAD R0, R7, R2, R0 ;  /* 0x0000000207007224 */ /* 0x000fe200078e0200 */
[----:B--2---:R-:W-:-:S03]  /*02f0*/  MOV R2, UR8 ;  /* 0x0000000800027c02 */ /* 0x004fc60008000f00 */
[----:B------:R-:W-:Y:S01]  /*0300*/  IMAD R0, R3, R4, R0 ;  /* 0x0000000403007224 */ /* 0x000fe200078e0200 */
[----:B------:R-:W-:Y:S06]  /*0310*/  BRA `(.L_x_0) ;  /* 0x00000000001c7947 */ /* 0x000fec0003800000 */
.L_x_19:
[----:B------:R-:W0:Y:S01]  /*0320*/  LDCU UR4, c[0x0][0x398] ;  /* 0x00007300ff0477ac */ /* 0x000e220008000800 */
[----:B------:R-:W-:Y:S01]  /*0330*/  HFMA2 R2, -RZ, RZ, 0, 5.9604644775390625e-08 ;  /* 0x00000001ff027431 */ /* 0x000fe200000001ff */
[----:B------:R-:W1:Y:S01]  /*0340*/  LDCU UR9, c[0x0][0x398] ;  /* 0x00007300ff0977ac */ /* 0x000e620008000800 */
[----:B0-----:R-:W-:Y:S01]  /*0350*/  IMAD R0, R0, UR4, RZ ;  /* 0x0000000400007c24 */ /* 0x001fe2000f8e02ff */
[----:B------:R-:W-:Y:S06]  /*0360*/  BRA `(.L_x_0) ;  /* 0x0000000000087947 */ /* 0x000fec0003800000 */
.L_x_20:
[----:B------:R-:W0:Y:S02]  /*0370*/  LDC.64 R2, c[0x0][0x398] ;  /* 0x0000e600ff027b82 */ /* 0x000e240000000a00 */
[----:B0-----:R-:W-:-:S07]  /*0380*/  IMAD R2, R2, R3, RZ ;  /* 0x0000000302027224 */ /* 0x001fce00078e02ff */
.L_x_0:
[----:B------:R-:W0:Y:S01]  /*0390*/  LDC R3, c[0x0][0x3a8] ;  /* 0x0000ea00ff037b82 */ /* 0x000e220000000800 */
[----:B------:R-:W2:Y:S01]  /*03a0*/  LDCU UR4, c[0x0][0x3a4] ;  /* 0x00007480ff0477ac */ /* 0x000ea20008000800 */
[----:B------:R-:W-:Y:S01]  /*03b0*/  MOV R35, RZ ;  /* 0x000000ff00237202 */ /* 0x000fe20000000f00 */
[----:B------:R-:W3:Y:S05]  /*03c0*/  LDCU.64 UR6, c[0x0][0x358] ;  /* 0x00006b00ff0677ac */ /* 0x000eea0008000a00 */
[----:B------:R-:W4:Y:S08]  /*03d0*/  LDC.64 R8, c[0x0][0x388] ;  /* 0x0000e200ff087b82 */ /* 0x000f300000000a00 */
[----:B------:R-:W5:Y:S01]  /*03e0*/  LDC.64 R6, c[0x0][0x390] ;  /* 0x0000e400ff067b82 */ /* 0x000f620000000a00 */
[C---:B--2---:R-:W-:Y:S01]  /*03f0*/  IMAD R11, R0.reuse, UR4, RZ ;  /* 0x00000004000b7c24 */ /* 0x044fe2000f8e02ff */
[----:B0-----:R-:W-:Y:S01]  /*0400*/  ISETP.GE.AND P0, PT, R3, RZ, PT ;  /* 0x000000ff0300720c */ /* 0x001fe20003f06270 */
[----:B----4-:R-:W-:-:S04]  /*0410*/  IMAD.WIDE R8, R0, 0x8, R8 ;  /* 0x0000000800087825 */ /* 0x010fc800078e0208 */
[----:B-----5:R-:W-:-:S08]  /*0420*/  IMAD.WIDE R10, R11, 0x8, R6 ;  /* 0x000000080b0a7825 */ /* 0x020fd000078e0206 */
[----:B---3--:R-:W-:Y:S05]  /*0430*/  @!P0 BRA `(.L_x_1) ;  /* 0x0000000800d48947 */ /* 0x008fea0003800000 */
[C---:B------:R-:W-:Y:S01]  /*0440*/  ISETP.GE.U32.AND P0, PT, R3.reuse, 0xf, PT ;  /* 0x0000000f0300780c */ /* 0x040fe20003f06070 */
[----:B------:R-:W-:Y:S01]  /*0450*/  HFMA2 R35, -RZ, RZ, 0, 0 ;  /* 0x00000000ff237431 */ /* 0x000fe200000001ff */
[----:B------:R-:W-:Y:S02]  /*0460*/  IADD3 R4, PT, PT, R3, 0x1, RZ ;  /* 0x0000000103047810 */ /* 0x000fe40007ffe0ff */
[----:B------:R-:W-:Y:S02]  /*0470*/  MOV R33, RZ ;  /* 0x000000ff00217202 */ /* 0x000fe40000000f00 */
[----:B------:R-:W-:-:S04]  /*0480*/  LOP3.LUT R32, R4, 0xf, RZ, 0xc0, !PT ;  /* 0x0000000f04207812 */ /* 0x000fc800078ec0ff */
[----:B------:R-:W-:-:S03]  /*0490*/  ISETP.NE.AND P1, PT, R32, RZ, PT ;  /* 0x000000ff2000720c */ /* 0x000fc60003f25270 */
[----:B------:R-:W-:Y:S10]  /*04a0*/  @!P0 BRA `(.L_x_2) ;  /* 0x0000000400608947 */ /* 0x000ff40003800000 */
[----:B------:R-:W-:Y:S02]  /*04b0*/  LOP3.LUT R33, R4, 0xfffffff0, RZ, 0xc0, !PT ;  /* 0xfffffff004217812 */ /* 0x000fe400078ec0ff */
[----:B------:R-:W-:Y:S02]  /*04c0*/  MOV R5, RZ ;  /* 0x000000ff00057202 */ /* 0x000fe40000000f00 */
[----:B------:R-:W-:Y:S02]  /*04d0*/  MOV R35, RZ ;  /* 0x000000ff00237202 */ /* 0x000fe40000000f00 */
[----:B------:R-:W-:-:S07]  /*04e0*/  IADD3 R34, PT, PT, -R33, RZ, RZ ;  /* 0x000000ff21227210 */ /* 0x000fce0007ffe1ff */
.L_x_3:
[----:B------:R-:W-:-:S05]  /*04f0*/  IMAD.WIDE R12, R5, 0x8, R8 ;  /* 0x00000008050c7825 */ /* 0x000fca00078e0208 */
[----:B--2---:R-:W2:Y:S01]  /*0500*/  LDG.E.64 R22, desc[UR6][R12.64] ;  /* 0x000000060c167981 */ /* 0x004ea2000c1e1b00 */
[----:B------:R-:W-:-:S05]  /*0510*/  IMAD.WIDE R24, R2, 0x8, R12 ;  /* 0x0000000802187825 */ /* 0x000fca00078e020c */
[----:B0-----:R0:W3:Y:S02]  /*0520*/  LDG.E.64 R20, desc[UR6][R24.64] ;  /* 0x0000000618147981 */ /* 0x0010e4000c1e1b00 */
[----:B0-----:R-:W-:-:S05]  /*0530*/  IMAD.WIDE R24, R2, 0x8, R24 ;  /* 0x0000000802187825 */ /* 0x001fca00078e0218 */
[----:B------:R-:W4:Y:S01]  /*0540*/  LDG.E.64 R18, desc[UR6][R24.64] ;  /* 0x0000000618127981 */ /* 0x000f22000c1e1b00 */
[----:B------:R-:W-:-:S05]  /*0550*/  IMAD.WIDE R14, R2, 0x8, R24 ;  /* 0x00000008020e7825 */ /* 0x000fca00078e0218 */
[----:B------:R-:W5:Y:S01]  /*0560*/  LDG.E.64 R16, desc[UR6][R14.64] ;  /* 0x000000060e107981 */ /* 0x000f62000c1e1b00 */
[----:B------:R-:W-:-:S05]  /*0570*/  IMAD.WIDE R36, R2, 0x8, R14 ;  /* 0x0000000802247825 */ /* 0x000fca00078e020e */
[----:B------:R0:W5:Y:S02]  /*0580*/  LDG.E.64 R14, desc[UR6][R36.64] ;  /* 0x00000006240e7981 */ /* 0x000164000c1e1b00 */
[----:B0-----:R-:W-:-:S05]  /*0590*/  IMAD.WIDE R36, R2, 0x8, R36 ;  /* 0x0000000802247825 */ /* 0x001fca00078e0224 */
[----:B------:R-:W5:Y:S01]  /*05a0*/  LDG.E.64 R28, desc[UR6][R36.64] ;  /* 0x00000006241c7981 */ /* 0x000f62000c1e1b00 */
[----:B------:R-:W-:-:S05]  /*05b0*/  IMAD.WIDE R26, R2, 0x8, R36 ;  /* 0x00000008021a7825 */ /* 0x000fca00078e0224 */
[----:B------:R-:W5:Y:S01]  /*05c0*/  LDG.E.64 R12, desc[UR6][R26.64] ;  /* 0x000000061a0c7981 */ /* 0x000f62000c1e1b00 */
[----:B------:R-:W-:-:S05]  /*05d0*/  IMAD.WIDE R30, R2, 0x8, R26 ;  /* 0x00000008021e7825 */ /* 0x000fca00078e021a */
[----:B------:R0:W5:Y:S01]  /*05e0*/  LDG.E.64 R26, desc[UR6][R30.64] ;  /* 0x000000061e1a7981 */ /* 0x000162000c1e1b00 */
[----:B------:R-:W2:Y:S01]  /*05f0*/  I2F.F64 R24, R35 ;  /* 0x0000002300187312 */ /* 0x000ea20000201c00 */
[----:B0-----:R-:W-:-:S04]  /*0600*/  IMAD.WIDE R30, R2, 0x8, R30 ;  /* 0x00000008021e7825 */ /* 0x001fc800078e021e */
[----:B------:R-:W-:Y:S01]  /*0610*/  IMAD.WIDE R36, R2, 0x8, R30 ;  /* 0x0000000802247825 */ /* 0x000fe200078e021e */
[----:B--2---:R-:W-:-:S06]  /*0620*/  DADD R24, R22, R24 ;  /* 0x0000000016187229 */ /* 0x004fcc0000000018 */
[----:B------:R0:W2:Y:S04]  /*0630*/  F2I.F64.TRUNC R35, R24 ;  /* 0x0000001800237311 */ /* 0x0000a8000030d100 */
[----:B0-----:R-:W5:Y:S04]  /*0640*/  LDG.E.64 R24, desc[UR6][R30.64] ;  /* 0x000000061e187981 */ /* 0x001f68000c1e1b00 */
[----:B--2---:R-:W3:Y:S02]  /*0650*/  I2F.F64 R22, R35 ;  /* 0x0000002300167312 */ /* 0x004ee40000201c00 */
[----:B---3--:R-:W-:-:S06]  /*0660*/  DADD R22, R20, R22 ;  /* 0x0000000014167229 */ /* 0x008fcc0000000016 */
[----:B------:R0:W2:Y:S04]  /*0670*/  F2I.F64.TRUNC R20, R22 ;  /* 0x0000001600147311 */ /* 0x0000a8000030d100 */
[----:B0-----:R0:W3:Y:S04]  /*0680*/  LDG.E.64 R22, desc[UR6][R36.64] ;  /* 0x0000000624167981 */ /* 0x0010e8000c1e1b00 */
[----:B--2---:R-:W4:Y:S01]  /*0690*/  I2F.F64 R20, R20 ;  /* 0x0000001400147312 */ /* 0x004f220000201c00 */
[----:B0-----:R-:W-:Y:S01]  /*06a0*/  IMAD.WIDE R36, R2, 0x8, R36 ;  /* 0x0000000802247825 */ /* 0x001fe200078e0224 */
[----:B----4-:R-:W-:-:S06]  /*06b0*/  DADD R20, R18, R20 ;  /* 0x0000000012147229 */ /* 0x010fcc0000000014 */
[----:B------:R0:W2:Y:S04]  /*06c0*/  F2I.F64.TRUNC R35, R20 ;  /* 0x0000001400237311 */ /* 0x0000a8000030d100 */
[----:B0-----:R-:W4:Y:S01]  /*06d0*/  LDG.E.64 R20, desc[UR6][R36.64] ;  /* 0x0000000624147981 */ /* 0x001f22000c1e1b00 */
[----:B------:R-:W-:-:S03]  /*06e0*/  IMAD.WIDE R30, R2, 0x8, R36 ;  /* 0x00000008021e7825 */ /* 0x000fc600078e0224 */
[----:B--2---:R-:W5:Y:S02]  /*06f0*/  I2F.F64 R18, R35 ;  /* 0x0000002300127312 */ /* 0x004f640000201c00 */
[----:B-----5:R-:W-:-:S06]  /*0700*/  DADD R18, R16, R18 ;  /* 0x0000000010127229 */ /* 0x020fcc0000000012 */
[----:B------:R0:W2:Y:S04]  /*0710*/  F2I.F64.TRUNC R35, R18 ;  /* 0x0000001200237311 */ /* 0x0000a8000030d100 */
[----:B0-----:R0:W5:Y:S04]  /*0720*/  LDG.E.64 R18, desc[UR6][R30.64] ;  /* 0x000000061e127981 */ /* 0x001168000c1e1b00 */
[----:B--2---:R-:W2:Y:S01]  /*0730*/  I2F.F64 R16, R35 ;  /* 0x0000002300107312 */ /* 0x004ea20000201c00 */
[----:B0-----:R-:W-:Y:S01]  /*0740*/  IMAD.WIDE R30, R2, 0x8, R30 ;  /* 0x00000008021e7825 */ /* 0x001fe200078e021e */
[----:B--2---:R-:W-:-:S06]  /*0750*/  DADD R16, R14, R16 ;  /* 0x000000000e107229 */ /* 0x004fcc0000000010 */
[----:B------:R0:W2:Y:S04]  /*0760*/  F2I.F64.TRUNC R14, R16 ;  /* 0x00000010000e7311 */ /* 0x0000a8000030d100 */
[----:B0-----:R-:W5:Y:S01]  /*0770*/  LDG.E.64 R16, desc[UR6][R30.64] ;  /* 0x000000061e107981 */ /* 0x001f62000c1e1b00 */
[----:B------:R-:W-:-:S03]  /*0780*/  IMAD.WIDE R36, R2, 0x8, R30 ;  /* 0x0000000802247825 */ /* 0x000fc600078e021e */
[----:B--2---:R-:W0:Y:S02]  /*0790*/  I2F.F64 R14, R14 ;  /* 0x0000000e000e7312 */ /* 0x004e240000201c00 */
[----:B0-----:R-:W-:-:S06]  /*07a0*/  DADD R14, R28, R14 ;  /* 0x000000001c0e7229 */ /* 0x001fcc000000000e */
[----:B------:R0:W2:Y:S04]  /*07b0*/  F2I.F64.TRUNC R35, R14 ;  /* 0x0000000e00237311 */ /* 0x0000a8000030d100 */
[----:B0-----:R0:W5:Y:S04]  /*07c0*/  LDG.E.64 R14, desc[UR6][R36.64] ;  /* 0x00000006240e7981 */ /* 0x001168000c1e1b00 */
[----:B--2---:R-:W2:Y:S01]  /*07d0*/  I2F.F64 R28, R35 ;  /* 0x00000023001c7312 */ /* 0x004ea20000201c00 */
[----:B0-----:R-:W-:Y:S01]  /*07e0*/  IMAD.WIDE R36, R2, 0x8, R36 ;  /* 0x0000000802247825 */ /* 0x001fe200078e0224 */
[----:B--2---:R-:W-:-:S04]  /*07f0*/  DADD R28, R12, R28 ;  /* 0x000000000c1c7229 */ /* 0x004fc8000000001c */
[----:B------:R-:W2:Y:S01]  /*0800*/  LDG.E.64 R12, desc[UR6][R36.64] ;  /* 0x00000006240c7981 */ /* 0x000ea2000c1e1b00 */
[----:B------:R-:W-:-:S06]  /*0810*/  IMAD.WIDE R30, R2, 0x8, R36 ;  /* 0x00000008021e7825 */ /* 0x000fcc00078e0224 */
[----:B------:R-:W2:Y:S01]  /*0820*/  LDG.E.64 R30, desc[UR6][R30.64] ;  /* 0x000000061e1e7981 */ /* 0x000ea2000c1e1b00 */
[----:B------:R-:W0:Y:S08]  /*0830*/  F2I.F64.TRUNC R28, R28 ;  /* 0x0000001c001c7311 */ /* 0x000e30000030d100 */
[----:B0-----:R-:W0:Y:S02]  /*0840*/  I2F.F64 R28, R28 ;  /* 0x0000001c001c7312 */ /* 0x001e240000201c00 */
[----:B0-----:R-:W-:-:S10]  /*0850*/  DADD R26, R26, R28 ;  /* 0x000000001a1a7229 */ /* 0x001fd4000000001c */
[----:B------:R-:W0:Y:S08]  /*0860*/  F2I.F64.TRUNC R26, R26 ;  /* 0x0000001a001a7311 */ /* 0x000e30000030d100 */
[----:B0-----:R-:W0:Y:S02]  /*0870*/  I2F.F64 R26, R26 ;  /* 0x0000001a001a7312 */ /* 0x001e240000201c00 */
[----:B0-----:R-:W-:-:S10]  /*0880*/  DADD R24, R24, R26 ;  /* 0x0000000018187229 */ /* 0x001fd4000000001a */
[----:B------:R-:W0:Y:S08]  /*0890*/  F2I.F64.TRUNC R24, R24 ;  /* 0x0000001800187311 */ /* 0x000e30000030d100 */
[----:B0-----:R-:W3:Y:S02]  /*08a0*/  I2F.F64 R24, R24 ;  /* 0x0000001800187312 */ /* 0x001ee40000201c00 */
[----:B---3--:R-:W-:-:S10]  /*08b0*/  DADD R22, R22, R24 ;  /* 0x0000000016167229 */ /* 0x008fd40000000018 */
[----:B------:R-:W0:Y:S08]  /*08c0*/  F2I.F64.TRUNC R22, R22 ;  /* 0x0000001600167311 */ /* 0x000e30000030d100 */
[----:B0-----:R-:W4:Y:S02]  /*08d0*/  I2F.F64 R28, R22 ;  /* 0x00000016001c7312 */ /* 0x001f240000201c00 */
[----:B----4-:R-:W-:-:S10]  /*08e0*/  DADD R20, R20, R28 ;  /* 0x0000000014147229 */ /* 0x010fd4000000001c */
[----:B------:R-:W0:Y:S08]  /*08f0*/  F2I.F64.TRUNC R20, R20 ;  /* 0x0000001400147311 */ /* 0x000e30000030d100 */
[----:B0-----:R-:W5:Y:S02]  /*0900*/  I2F.F64 R28, R20 ;  /* 0x00000014001c7312 */ /* 0x001f640000201c00 */
[----:B-----5:R-:W-:-:S10]  /*0910*/  DADD R18, R18, R28 ;  /* 0x0000000012127229 */ /* 0x020fd4000000001c */
[----:B------:R-:W0:Y:S08]  /*0920*/  F2I.F64.TRUNC R18, R18 ;  /* 0x0000001200127311 */ /* 0x000e30000030d100 */
[----:B0-----:R-:W0:Y:S02]  /*0930*/  I2F.F64 R26, R18 ;  /* 0x00000012001a7312 */ /* 0x001e240000201c00 */
[----:B0-----:R-:W-:-:S10]  /*0940*/  DADD R16, R16, R26 ;  /* 0x0000000010107229 */ /* 0x001fd4000000001a */
[----:B------:R-:W0:Y:S08]  /*0950*/  F2I.F64.TRUNC R16, R16 ;  /* 0x0000001000107311 */ /* 0x000e30000030d100 */
[----:B0-----:R-:W0:Y:S02]  /*0960*/  I2F.F64 R24, R16 ;  /* 0x0000001000187312 */ /* 0x001e240000201c00 */
[----:B0-----:R-:W-:-:S10]  /*0970*/  DADD R14, R14, R24 ;  /* 0x000000000e0e7229 */ /* 0x001fd40000000018 */
[----:B------:R-:W0:Y:S08]  /*0980*/  F2I.F64.TRUNC R14, R14 ;  /* 0x0000000e000e7311 */ /* 0x000e30000030d100 */
[----:B0-----:R-:W2:Y:S02]  /*0990*/  I2F.F64 R22, R14 ;  /* 0x0000000e00167312 */ /* 0x001ea40000201c00 */
[----:B--2---:R-:W-:-:S10]  /*09a0*/  DADD R12, R12, R22 ;  /* 0x000000000c0c7229 */ /* 0x004fd40000000016 */
[----:B------:R-:W0:Y:S01]  /*09b0*/  F2I.F64.TRUNC R12, R12 ;  /* 0x0000000c000c7311 */ /* 0x000e22000030d100 */
[----:B------:R-:W-:-:S07]  /*09c0*/  IADD3 R34, PT, PT, R34, 0x10, RZ ;  /* 0x0000001022227810 */ /* 0x000fce0007ffe0ff */
[----:B0-----:R-:W0:Y:S01]  /*09d0*/  I2F.F64 R20, R12 ;  /* 0x0000000c00147312 */ /* 0x001e220000201c00 */
[----:B------:R-:W-:Y:S01]  /*09e0*/  ISETP.NE.AND P0, PT, R34, RZ, PT ;  /* 0x000000ff2200720c */ /* 0x000fe20003f05270 */
[----:B0-----:R-:W-:-:S06]  /*09f0*/  DADD R20, R30, R20 ;  /* 0x000000001e147229 */ /* 0x001fcc0000000014 */
[----:B------:R0:W2:Y:S01]  /*0a00*/  F2I.F64.TRUNC R35, R20 ;  /* 0x0000001400237311 */ /* 0x0000a2000030d100 */
[----:B------:R-:W-:-:S05]  /*0a10*/  LEA R5, R2, R5, 0x4 ;  /* 0x0000000502057211 */ /* 0x000fca00078e20ff */
[----:B------:R-:W-:Y:S05]  /*0a20*/  @P0 BRA `(.L_x_3) ;  /* 0xfffffff800b00947 */ /* 0x000fea000383ffff */
.L_x_2:
[----:B------:R-:W-:Y:S05]  /*0a30*/  @!P1 BRA `(.L_x_1) ;  /* 0x0000000400549947 */ /* 0x000fea0003800000 */
[----:B------:R-:W-:Y:S02]  /*0a40*/  ISETP.GE.U32.AND P0, PT, R32, 0x8, PT ;  /* 0x000000082000780c */ /* 0x000fe40003f06070 */
[----:B------:R-:W-:-:S04]  /*0a50*/  LOP3.LUT R5, R4, 0x7, RZ, 0xc0, !PT ;  /* 0x0000000704057812 */ /* 0x000fc800078ec0ff */
[----:B------:R-:W-:-:S07]  /*0a60*/  ISETP.NE.AND P1, PT, R5, RZ, PT ;  /* 0x000000ff0500720c */ /* 0x000fce0003f25270 */
[----:B------:R-:W-:Y:S06]  /*0a70*/  @!P0 BRA `(.L_x_4) ;  /* 0x0000000000a88947 */ /* 0x000fec0003800000 */
[----:B------:R-:W-:-:S04]  /*0a80*/  IMAD R15, R33, R2, RZ ;  /* 0x00000002210f7224 */ /* 0x000fc800078e02ff */
[----:B------:R-:W-:-:S05]  /*0a90*/  IMAD.WIDE R14, R15, 0x8, R8 ;  /* 0x000000080f0e7825 */ /* 0x000fca00078e0208 */
[----:B------:R-:W3:Y:S01]  /*0aa0*/  LDG.E.64 R12, desc[UR6][R14.64] ;  /* 0x000000060e0c7981 */ /* 0x000ee2000c1e1b00 */
[----:B------:R-:W-:-:S05]  /*0ab0*/  IMAD.WIDE R28, R2, 0x8, R14 ;  /* 0x00000008021c7825 */ /* 0x000fca00078e020e */
        /* <DEDUP_REMOVED lines=10> */
[----:B------:R0:W5:Y:S02]  /*0b60*/  LDG.E.64 R16, desc[UR6][R14.64] ;  /* 0x000000060e107981 */ /* 0x000164000c1e1b00 */
[----:B0-----:R-:W-:Y:S01]  /*0b70*/  IMAD.WIDE R14, R2, 0x8, R14 ;  /* 0x00000008020e7825 */ /* 0x001fe200078e020e */
[----:B--2---:R-:W3:Y:S05]  /*0b80*/  I2F.F64 R28, R35 ;  /* 0x00000023001c7312 */ /* 0x004eea0000201c00 */
[----:B------:R-:W2:Y:S01]  /*0b90*/  LDG.E.64 R14, desc[UR6][R14.64] ;  /* 0x000000060e0e7981 */ /* 0x000ea2000c1e1b00 */
[----:B------:R-:W-:Y:S01]  /*0ba0*/  IADD3 R33, PT, PT, R33, 0x8, RZ ;  /* 0x0000000821217810 */ /* 0x000fe20007ffe0ff */
        /* <DEDUP_REMOVED lines=21> */
[----:B--2---:R-:W-:-:S06]  /*0d00*/  DADD R14, R14, R18 ;  /* 0x000000000e0e7229 */ /* 0x004fcc0000000012 */
[----:B------:R3:W4:Y:S05]  /*0d10*/  F2I.F64.TRUNC R35, R14 ;  /* 0x0000000e00237311 */ /* 0x00072a000030d100 */
.L_x_4:
[----:B------:R-:W-:Y:S05]  /*0d20*/  @!P1 BRA `(.L_x_1) ;  /* 0x0000000000989947 */ /* 0x000fea0003800000 */
[----:B------:R-:W-:Y:S02]  /*0d30*/  ISETP.GE.U32.AND P0, PT, R5, 0x4, PT ;  /* 0x000000040500780c */ /* 0x000fe40003f06070 */
[----:B------:R-:W-:-:S04]  /*0d40*/  LOP3.LUT R12, R4, 0x3, RZ, 0xc0, !PT ;  /* 0x00000003040c7812 */ /* 0x000fc800078ec0ff */
[----:B------:R-:W-:-:S07]  /*0d50*/  ISETP.NE.AND P1, PT, R12, RZ, PT ;  /* 0x000000ff0c00720c */ /* 0x000fce0003f25270 */
[----:B------:R-:W-:Y:S06]  /*0d60*/  @!P0 BRA `(.L_x_5) ;  /* 0x0000000000588947 */ /* 0x000fec0003800000 */
[----:B------:R-:W-:-:S04]  /*0d70*/  IMAD R19, R33, R2, RZ ;  /* 0x0000000221137224 */ /* 0x000fc800078e02ff */
[----:B------:R-:W-:-:S05]  /*0d80*/  IMAD.WIDE R18, R19, 0x8, R8 ;  /* 0x0000000813127825 */ /* 0x000fca00078e0208 */
[----:B0-----:R-:W5:Y:S01]  /*0d90*/  LDG.E.64 R20, desc[UR6][R18.64] ;  /* 0x0000000612147981 */ /* 0x001f62000c1e1b00 */
[----:B------:R-:W-:-:S05]  /*0da0*/  IMAD.WIDE R24, R2, 0x8, R18 ;  /* 0x0000000802187825 */ /* 0x000fca00078e0212 */
[----:B------:R-:W5:Y:S01]  /*0db0*/  LDG.E.64 R16, desc[UR6][R24.64] ;  /* 0x0000000618107981 */ /* 0x000f62000c1e1b00 */
[----:B------:R-:W-:-:S05]  /*0dc0*/  IMAD.WIDE R26, R2, 0x8, R24 ;  /* 0x00000008021a7825 */ /* 0x000fca00078e0218 */
[----:B------:R-:W5:Y:S01]  /*0dd0*/  LDG.E.64 R4, desc[UR6][R26.64] ;  /* 0x000000061a047981 */ /* 0x000f62000c1e1b00 */
[----:B---3--:R-:W-:-:S06]  /*0de0*/  IMAD.WIDE R14, R2, 0x8, R26 ;  /* 0x00000008020e7825 */ /* 0x008fcc00078e021a */
[----:B------:R-:W3:Y:S01]  /*0df0*/  LDG.E.64 R14, desc[UR6][R14.64] ;  /* 0x000000060e0e7981 */ /* 0x000ee2000c1e1b00 */
[----:B--2-4-:R-:W5:Y:S01]  /*0e00*/  I2F.F64 R22, R35 ;  /* 0x0000002300167312 */ /* 0x014f620000201c00 */
[----:B------:R-:W-:Y:S01]  /*0e10*/  IADD3 R33, PT, PT, R33, 0x4, RZ ;  /* 0x0000000421217810 */ /* 0x000fe20007ffe0ff */
        /* <DEDUP_REMOVED lines=9> */
[----:B---3--:R-:W-:-:S06]  /*0eb0*/  DADD R14, R14, R18 ;  /* 0x000000000e0e7229 */ /* 0x008fcc0000000012 */
[----:B------:R0:W2:Y:S05]  /*0ec0*/  F2I.F64.TRUNC R35, R14 ;  /* 0x0000000e00237311 */ /* 0x0000aa000030d100 */
.L_x_5:
[----:B------:R-:W-:Y:S05]  /*0ed0*/  @!P1 BRA `(.L_x_1) ;  /* 0x00000000002c9947 */ /* 0x000fea0003800000 */
[----:B------:R-:W-:Y:S01]  /*0ee0*/  IMAD R33, R33, R2, RZ ;  /* 0x0000000221217224 */ /* 0x000fe200078e02ff */
[----:B0--3--:R-:W-:-:S07]  /*0ef0*/  IADD3 R14, PT, PT, -R12, RZ, RZ ;  /* 0x000000ff0c0e7210 */ /* 0x009fce0007ffe1ff */
.L_x_6:
[----:B------:R-:W-:-:S06]  /*0f00*/  IMAD.WIDE R4, R33, 0x8, R8 ;  /* 0x0000000821047825 */ /* 0x000fcc00078e0208 */
[----:B------:R-:W3:Y:S01]  /*0f10*/  LDG.E.64 R4, desc[UR6][R4.64] ;  /* 0x0000000604047981 */ /* 0x000ee2000c1e1b00 */
[----:B0-2-4-:R-:W3:Y:S01]  /*0f20*/  I2F.F64 R12, R35 ;  /* 0x00000023000c7312 */ /* 0x015ee20000201c00 */
[----:B------:R-:W-:Y:S02]  /*0f30*/  IADD3 R14, PT, PT, R14, 0x1, RZ ;  /* 0x000000010e0e7810 */ /* 0x000fe40007ffe0ff */
[----:B------:R-:W-:Y:S02]  /*0f40*/  IADD3 R33, PT, PT, R33, R2, RZ ;  /* 0x0000000221217210 */ /* 0x000fe40007ffe0ff */
[----:B------:R-:W-:Y:S01]  /*0f50*/  ISETP.NE.AND P0, PT, R14, RZ, PT ;  /* 0x000000ff0e00720c */ /* 0x000fe20003f05270 */
[----:B---3--:R-:W-:-:S06]  /*0f60*/  DADD R12, R12, R4 ;  /* 0x000000000c0c7229 */ /* 0x008fcc0000000004 */
[----:B------:R0:W2:Y:S06]  /*0f70*/  F2I.F64.TRUNC R35, R12 ;  /* 0x0000000c00237311 */ /* 0x0000ac000030d100 */
[----:B------:R-:W-:Y:S05]  /*0f80*/  @P0 BRA `(.L_x_6) ;  /* 0xfffffffc00dc0947 */ /* 0x000fea000383ffff */
.L_x_1:
[----:B01----:R-:W-:Y:S01]  /*0f90*/  IADD3 R12, PT, PT, -R3, UR9, RZ ;  /* 0x00000009030c7c10 */ /* 0x003fe2000fffe1ff */
[----:B--2-4-:R-:W0:Y:S03]  /*0fa0*/  I2F.F64 R4, R35 ;  /* 0x0000002300047312 */ /* 0x014e260000201c00 */
[----:B------:R-:W-:Y:S01]  /*0fb0*/  ISETP.GE.AND P0, PT, R12, 0x2, PT ;  /* 0x000000020c00780c */ /* 0x000fe20003f06270 */
[----:B0-----:R0:W-:Y:S02]  /*0fc0*/  STG.E.64 desc[UR6][R10.64], R4 ;  /* 0x000000040a007986 */ /* 0x0011e4000c101b06 */
[----:B0-----:R-:W-:-:S10]  /*0fd0*/  MOV R4, 0x1 ;  /* 0x0000000100047802 */ /* 0x001fd40000000f00 */
[----:B------:R-:W-:Y:S05]  /*0fe0*/  @!P0 BRA `(.L_x_7) ;  /* 0x0000000c00cc8947 */ /* 0x000fea0003800000 */
[----:B------:R-:W-:Y:S02]  /*0ff0*/  IADD3 R4, PT, PT, R12, -0x2, RZ ;  /* 0xfffffffe0c047810 */ /* 0x000fe40007ffe0ff */
[----:B------:R-:W-:Y:S02]  /*1000*/  LOP3.LUT R5, RZ, R3, RZ, 0x33, !PT ;  /* 0x00000003ff057212 */ /* 0x000fe400078e33ff */
[----:B------:R-:W-:Y:S02]  /*1010*/  ISETP.GE.U32.AND P0, PT, R4, 0x7, PT ;  /* 0x000000070400780c */ /* 0x000fe40003f06070 */
[----:B------:R-:W-:-:S11]  /*1020*/  IADD3 R12, PT, PT, R5, UR9, RZ ;  /* 0x00000009050c7c10 */ /* 0x000fd6000fffe0ff */
[----:B------:R-:W-:Y:S05]  /*1030*/  @!P0 BRA `(.L_x_8) ;  /* 0x0000000800248947 */ /* 0x000fea0003800000 */
[----:B------:R-:W-:Y:S01]  /*1040*/  IMAD R4, R5, R2, RZ ;  /* 0x0000000205047224 */ /* 0x000fe200078e02ff */
[----:B------:R-:W0:Y:S01]  /*1050*/  LDCU UR5, c[0x0][0x3a4] ;  /* 0x00007480ff0577ac */ /* 0x000e220008000800 */
[----:B------:R-:W-:Y:S02]  /*1060*/  IMAD R3, R2, R3, RZ ;  /* 0x0000000302037224 */ /* 0x000fe400078e02ff */
[----:B---3--:R-:W-:-:S04]  /*1070*/  IMAD.WIDE R14, R4, 0x8, RZ ;  /* 0x00000008040e7825 */ /* 0x008fc800078e02ff */
[----:B------:R-:W-:-:S04]  /*1080*/  IMAD.WIDE R18, R3, 0x8, RZ ;  /* 0x0000000803127825 */ /* 0x000fc800078e02ff */
[----:B------:R-:W-:Y:S01]  /*1090*/  IMAD R11, R0, UR4, RZ ;  /* 0x00000004000b7c24 */ /* 0x000fe2000f8e02ff */
[----:B------:R-:W-:Y:S01]  /*10a0*/  LOP3.LUT R0, R12, 0xfffffff8, RZ, 0xc0, !PT ;  /* 0xfffffff80c007812 */ /* 0x000fe200078ec0ff */
[----:B------:R-:W-:-:S03]  /*10b0*/  IMAD.WIDE R12, R2, 0x20, R14 ;  /* 0x00000020020c7825 */ /* 0x000fc600078e020e */
[----:B------:R-:W-:Y:S01]  /*10c0*/  IADD3 R0, PT, PT, -R0, RZ, RZ ;  /* 0x000000ff00007210 */ /* 0x000fe20007ffe1ff */
[----:B------:R-:W-:-:S04]  /*10d0*/  IMAD.WIDE R16, R2, 0x20, R18 ;  /* 0x0000002002107825 */ /* 0x000fc800078e0212 */
[----:B------:R-:W-:-:S04]  /*10e0*/  IMAD.WIDE R10, R11, 0x8, R6 ;  /* 0x000000080b0a7825 */ /* 0x000fc800078e0206 */
[----:B------:R-:W-:-:S04]  /*10f0*/  IMAD.WIDE R14, R2, 0x18, R14 ;  /* 0x00000018020e7825 */ /* 0x000fc800078e020e */
[----:B0-----:R-:W-:-:S07]  /*1100*/  IMAD.WIDE R18, R2, 0x18, R18 ;  /* 0x0000001802127825 */ /* 0x001fce00078e0212 */
.L_x_9:
[----:B------:R-:W-:-:S04]  /*1110*/  IMAD.WIDE R6, R3, 0x8, RZ ;  /* 0x0000000803067825 */ /* 0x000fc800078e02ff */
[----:B------:R-:W-:-:S04]  /*1120*/  IMAD.WIDE R20, R4, 0x8, RZ ;  /* 0x0000000804147825 */ /* 0x000fc800078e02ff */
[----:B0-----:R-:W-:-:S04]  /*1130*/  IMAD.WIDE R22, R2, 0x8, R6 ;  /* 0x0000000802167825 */ /* 0x001fc800078e0206 */
[----:B------:R-:W-:Y:S01]  /*1140*/  IMAD.WIDE R24, R2, 0x8, R20 ;  /* 0x0000000802187825 */ /* 0x000fe200078e0214 */
[-C--:B------:R-:W-:Y:S02]  /*1150*/  IADD3 R30, P0, PT, R22, R8.reuse, RZ ;  /* 0x00000008161e7210 */ /* 0x080fe40007f1e0ff */
[----:B------:R-:W-:Y:S02]  /*1160*/  IADD3 R32, P1, PT, R24, R8, RZ ;  /* 0x0000000818207210 */ /* 0x000fe40007f3e0ff */
[-C--:B------:R-:W-:Y:S02]  /*1170*/  IADD3.X R31, PT, PT, R23, R9.reuse, RZ, P0, !PT ;  /* 0x00000009171f7210 */ /* 0x080fe400007fe4ff */
[----:B------:R-:W-:-:S03]  /*1180*/  IADD3.X R33, PT, PT, R25, R9, RZ, P1, !PT ;  /* 0x0000000919217210 */ /* 0x000fc60000ffe4ff */
[----:B------:R0:W2:Y:S04]  /*1190*/  LDG.E.64 R22, desc[UR6][R30.64] ;  /* 0x000000061e167981 */ /* 0x0000a8000c1e1b00 */
[----:B------:R-:W2:Y:S01]  /*11a0*/  LDG.E.64 R24, desc[UR6][R32.64] ;  /* 0x0000000620187981 */ /* 0x000ea2000c1e1b00 */
[----:B------:R-:W1:Y:S01]  /*11b0*/  I2F.F64 R26, R35 ;  /* 0x00000023001a7312 */ /* 0x000e620000201c00 */
[----:B------:R-:W-:Y:S01]  /*11c0*/  IMAD.WIDE R28, R2, 0x10, R20 ;  /* 0x00000010021c7825 */ /* 0x000fe200078e0214 */
[----:B------:R-:W-:-:S03]  /*11d0*/  UMOV UR4, UR5 ;  /* 0x0000000500047c82 */ /* 0x000fc60008000000 */
[----:B------:R-:W-:Y:S01]  /*11e0*/  IMAD R5, R2, UR4, RZ ;  /* 0x0000000402057c24 */ /* 0x000fe2000f8e02ff */
[----:B0-----:R-:W-:-:S04]  /*11f0*/  IADD3 R30, P1, PT, R28, R8, RZ ;  /* 0x000000081c1e7210 */ /* 0x001fc80007f3e0ff */
[----:B------:R-:W-:Y:S01]  /*1200*/  IADD3.X R31, PT, PT, R29, R9, RZ, P1, !PT ;  /* 0x000000091d1f7210 */ /* 0x000fe20000ffe4ff */
[----:B--2---:R-:W-:-:S08]  /*1210*/  DADD R22, R22, -R24 ;  /* 0x0000000016167229 */ /* 0x004fd00000000818 */
[----:B-1----:R-:W-:Y:S01]  /*1220*/  DADD R26, R26, R22 ;  /* 0x000000001a1a7229 */ /* 0x002fe20000000016 */
[----:B------:R-:W-:-:S05]  /*1230*/  IMAD.WIDE R22, R2, 0x10, R6 ;  /* 0x0000001002167825 */ /* 0x000fca00078e0206 */
[----:B------:R-:W0:Y:S01]  /*1240*/  F2I.F64.TRUNC R24, R26 ;  /* 0x0000001a00187311 */ /* 0x000e22000030d100 */
[----:B------:R-:W-:-:S04]  /*1250*/  IADD3 R36, P0, PT, R22, R8, RZ ;  /* 0x0000000816247210 */ /* 0x000fc80007f1e0ff */
[----:B------:R-:W-:Y:S01]  /*1260*/  IADD3.X R37, PT, PT, R23, R9, RZ, P0, !PT ;  /* 0x0000000917257210 */ /* 0x000fe200007fe4ff */
[----:B------:R-:W-:Y:S02]  /*1270*/  IMAD.WIDE R22, R5, 0x8, R10 ;  /* 0x0000000805167825 */ /* 0x000fe400078e020a */
[----:B0-----:R-:W0:Y:S03]  /*1280*/  I2F.F64 R24, R24 ;  /* 0x0000001800187312 */ /* 0x001e260000201c00 */
[----:B0-----:R0:W-:Y:S04]  /*1290*/  STG.E.64 desc[UR6][R22.64], R24 ;  /* 0x0000001816007986 */ /* 0x0011e8000c101b06 */
[----:B------:R-:W2:Y:S04]  /*12a0*/  LDG.E.64 R26, desc[UR6][R36.64] ;  /* 0x00000006241a7981 */ /* 0x000ea8000c1e1b00 */
[----:B------:R-:W2:Y:S01]  /*12b0*/  LDG.E.64 R28, desc[UR6][R30.64] ;  /* 0x000000061e1c7981 */ /* 0x000ea2000c1e1b00 */
[----:B------:R-:W-:-:S02]  /*12c0*/  IADD3 R32, P1, PT, R14, R8, RZ ;  /* 0x000000080e207210 */ /* 0x000fc40007f3e0ff */
[----:B------:R-:W-:Y:S02]  /*12d0*/  IADD3 R34, P0, PT, R18, R8, RZ ;  /* 0x0000000812227210 */ /* 0x000fe40007f1e0ff */
[-C--:B------:R-:W-:Y:S01]  /*12e0*/  IADD3.X R33, PT, PT, R15, R9.reuse, RZ, P1, !PT ;  /* 0x000000090f217210 */ /* 0x080fe20000ffe4ff */
[----:B0-----:R-:W-:Y:S01]  /*12f0*/  IMAD.WIDE R22, R5, 0x8, R22 ;  /* 0x0000000805167825 */ /* 0x001fe200078e0216 */
[----:B------:R-:W-:Y:S01]  /*1300*/  IADD3.X R35, PT, PT, R19, R9, RZ, P0, !PT ;  /* 0x0000000913237210 */ /* 0x000fe200007fe4ff */
[----:B--2---:R-:W-:-:S08]  /*1310*/  DADD R26, R26, -R28 ;  /* 0x000000001a1a7229 */ /* 0x004fd0000000081c */
[----:B------:R-:W-:-:S06]  /*1320*/  DADD R28, R24, R26 ;  /* 0x00000000181c7229 */ /* 0x000fcc000000001a */
[----:B------:R-:W0:Y:S08]  /*1330*/  F2I.F64.TRUNC R26, R28 ;  /* 0x0000001c001a7311 */ /* 0x000e30000030d100 */
[----:B0-----:R-:W0:Y:S02]  /*1340*/  I2F.F64 R26, R26 ;  /* 0x0000001a001a7312 */ /* 0x001e240000201c00 */
[----:B0-----:R0:W-:Y:S04]  /*1350*/  STG.E.64 desc[UR6][R22.64], R26 ;  /* 0x0000001a16007986 */ /* 0x0011e8000c101b06 */
[----:B------:R1:W2:Y:S04]  /*1360*/  LDG.E.64 R24, desc[UR6][R34.64] ;  /* 0x0000000622187981 */ /* 0x0002a8000c1e1b00 */
[----:B------:R-:W2:Y:S01]  /*1370*/  LDG.E.64 R32, desc[UR6][R32.64] ;  /* 0x0000000620207981 */ /* 0x000ea2000c1e1b00 */
[----:B------:R-:W-:Y:S01]  /*1380*/  IADD3 R36, P0, PT, R16, R8, RZ ;  /* 0x0000000810247210 */ /* 0x000fe20007f1e0ff */
[----:B------:R-:W-:-:S03]  /*1390*/  IMAD.WIDE R30, R5, 0x8, R22 ;  /* 0x00000008051e7825 */ /* 0x000fc600078e0216 */
[----:B------:R-:W-:Y:S02]  /*13a0*/  IADD3.X R37, PT, PT, R17, R9, RZ, P0, !PT ;  /* 0x0000000911257210 */ /* 0x000fe400007fe4ff */
[----:B-1----:R-:W-:-:S04]  /*13b0*/  IADD3 R34, P1, PT, R12, R8, RZ ;  /* 0x000000080c227210 */ /* 0x002fc80007f3e0ff */
[----:B------:R-:W-:Y:S01]  /*13c0*/  IADD3.X R35, PT, PT, R13, R9, RZ, P1, !PT ;  /* 0x000000090d237210 */ /* 0x000fe20000ffe4ff */
[----:B--2---:R-:W-:-:S08]  /*13d0*/  DADD R24, R24, -R32 ;  /* 0x0000000018187229 */ /* 0x004fd00000000820 */
[----:B------:R-:W-:-:S10]  /*13e0*/  DADD R24, R26, R24 ;  /* 0x000000001a187229 */ /* 0x000fd40000000018 */
[----:B------:R-:W1:Y:S08]  /*13f0*/  F2I.F64.TRUNC R24, R24 ;  /* 0x0000001800187311 */ /* 0x000e70000030d100 */
[----:B-1----:R-:W1:Y:S02]  /*1400*/  I2F.F64 R28, R24 ;  /* 0x00000018001c7312 */ /* 0x002e640000201c00 */
[----:B-1----:R1:W-:Y:S04]  /*1410*/  STG.E.64 desc[UR6][R30.64], R28 ;  /* 0x0000001c1e007986 */ /* 0x0023e8000c101b06 */
[----:B0-----:R-:W2:Y:S04]  /*1420*/  LDG.E.64 R22, desc[UR6][R36.64] ;  /* 0x0000000624167981 */ /* 0x001ea8000c1e1b00 */
[----:B------:R-:W2:Y:S01]  /*1430*/  LDG.E.64 R34, desc[UR6][R34.64] ;  /* 0x0000000622227981 */ /* 0x000ea2000c1e1b00 */
[----:B------:R-:W-:-:S04]  /*1440*/  IMAD.WIDE R26, R4, 0x8, RZ ;  /* 0x00000008041a7825 */ /* 0x000fc800078e02ff */
[----:B-1----:R-:W-:-:S04]  /*1450*/  IMAD.WIDE R30, R5, 0x8, R30 ;  /* 0x00000008051e7825 */ /* 0x002fc800078e021e */
[----:B------:R-:W-:Y:S01]  /*1460*/  IMAD.WIDE R32, R2, 0x28, R26 ;  /* 0x0000002802207825 */ /* 0x000fe200078e021a */
[----:B--2---:R-:W-:-:S08]  /*1470*/  DADD R22, R22, -R34 ;  /* 0x0000000016167229 */ /* 0x004fd00000000822 */
[----:B------:R-:W-:Y:S01]  /*1480*/  DADD R36, R28, R22 ;  /* 0x000000001c247229 */ /* 0x000fe20000000016 */
[----:B------:R-:W-:-:S04]  /*1490*/  IMAD.WIDE R22, R3, 0x8, RZ ;  /* 0x0000000803167825 */ /* 0x000fc800078e02ff */
[----:B------:R-:W-:-:S05]  /*14a0*/  IMAD.WIDE R24, R2, 0x28, R22 ;  /* 0x0000002802187825 */ /* 0x000fca00078e0216 */
[----:B------:R-:W0:Y:S01]  /*14b0*/  F2I.F64.TRUNC R36, R36 ;  /* 0x0000002400247311 */ /* 0x000e22000030d100 */
[----:B------:R-:W-:-:S04]  /*14c0*/  IADD3 R24, P0, PT, R24, R8, RZ ;  /* 0x0000000818187210 */ /* 0x000fc80007f1e0ff */
[----:B------:R-:W-:Y:S02]  /*14d0*/  IADD3.X R25, PT, PT, R25, R9, RZ, P0, !PT ;  /* 0x0000000919197210 */ /* 0x000fe400007fe4ff */
[----:B------:R-:W-:-:S04]  /*14e0*/  IADD3 R32, P0, PT, R32, R8, RZ ;  /* 0x0000000820207210 */ /* 0x000fc80007f1e0ff */
[----:B------:R-:W-:Y:S01]  /*14f0*/  IADD3.X R33, PT, PT, R33, R9, RZ, P0, !PT ;  /* 0x0000000921217210 */ /* 0x000fe200007fe4ff */
[----:B0-----:R-:W0:Y:S02]  /*1500*/  I2F.F64 R28, R36 ;  /* 0x00000024001c7312 */ /* 0x001e240000201c00 */
[----:B0-----:R0:W-:Y:S04]  /*1510*/  STG.E.64 desc[UR6][R30.64], R28 ;  /* 0x0000001c1e007986 */ /* 0x0011e8000c101b06 */
[----:B------:R-:W2:Y:S04]  /*1520*/  LDG.E.64 R24, desc[UR6][R24.64] ;  /* 0x0000000618187981 */ /* 0x000ea8000c1e1b00 */
[----:B------:R-:W2:Y:S01]  /*1530*/  LDG.E.64 R32, desc[UR6][R32.64] ;  /* 0x0000000620207981 */ /* 0x000ea2000c1e1b00 */
[----:B------:R-:W-:-:S04]  /*1540*/  IMAD.WIDE R36, R2, 0x30, R26 ;  /* 0x0000003002247825 */ /* 0x000fc800078e021a */
[----:B0-----:R-:W-:Y:S01]  /*1550*/  IMAD.WIDE R30, R5, 0x8, R30 ;  /* 0x00000008051e7825 */ /* 0x001fe200078e021e */
[----:B--2---:R-:W-:-:S08]  /*1560*/  DADD R34, R24, -R32 ;  /* 0x0000000018227229 */ /* 0x004fd00000000820 */
[----:B------:R-:W-:Y:S01]  /*1570*/  DADD R24, R28, R34 ;  /* 0x000000001c187229 */ /* 0x000fe20000000022 */
[----:B------:R-:W-:-:S05]  /*1580*/  IMAD.WIDE R34, R2, 0x30, R22 ;  /* 0x0000003002227825 */ /* 0x000fca00078e0216 */
[----:B------:R-:W0:Y:S01]  /*1590*/  F2I.F64.TRUNC R32, R24 ;  /* 0x0000001800207311 */ /* 0x000e22000030d100 */
[-C--:B------:R-:W-:Y:S02]  /*15a0*/  IADD3 R26, P0, PT, R34, R8.reuse, RZ ;  /* 0x00000008221a7210 */ /* 0x080fe40007f1e0ff */
[----:B------:R-:W-:Y:S02]  /*15b0*/  IADD3 R34, P1, PT, R36, R8, RZ ;  /* 0x0000000824227210 */ /* 0x000fe40007f3e0ff */
[-C--:B------:R-:W-:Y:S02]  /*15c0*/  IADD3.X R27, PT, PT, R35, R9.reuse, RZ, P0, !PT ;  /* 0x00000009231b7210 */ /* 0x080fe400007fe4ff */
[----:B------:R-:W-:Y:S01]  /*15d0*/  IADD3.X R35, PT, PT, R37, R9, RZ, P1, !PT ;  /* 0x0000000925237210 */ /* 0x000fe20000ffe4ff */
[----:B0-----:R-:W0:Y:S02]  /*15e0*/  I2F.F64 R22, R32 ;  /* 0x0000002000167312 */ /* 0x001e240000201c00 */
[----:B0-----:R0:W-:Y:S04]  /*15f0*/  STG.E.64 desc[UR6][R30.64], R22 ;  /* 0x000000161e007986 */ /* 0x0011e8000c101b06 */
[----:B------:R-:W2:Y:S04]  /*1600*/  LDG.E.64 R26, desc[UR6][R26.64] ;  /* 0x000000061a1a7981 */ /* 0x000ea8000c1e1b00 */
[----:B------:R-:W2:Y:S01]  /*1610*/  LDG.E.64 R34, desc[UR6][R34.64] ;  /* 0x0000000622227981 */ /* 0x000ea2000c1e1b00 */
[----:B------:R-:W-:-:S04]  /*1620*/  IMAD.WIDE R28, R2, 0x38, R6 ;  /* 0x00000038021c7825 */ /* 0x000fc800078e0206 */
[----:B------:R-:W-:Y:S01]  /*1630*/  IMAD.WIDE R32, R2, 0x38, R20 ;  /* 0x0000003802207825 */ /* 0x000fe200078e0214 */
[----:B------:R-:W-:-:S03]  /*1640*/  IADD3 R28, P0, PT, R28, R8, RZ ;  /* 0x000000081c1c7210 */ /* 0x000fc60007f1e0ff */
[----:B0-----:R-:W-:Y:S01]  /*1650*/  IMAD.WIDE R30, R5, 0x8, R30 ;  /* 0x00000008051e7825 */ /* 0x001fe200078e021e */
[----:B------:R-:W-:Y:S02]  /*1660*/  IADD3 R32, P1, PT, R32, R8, RZ ;  /* 0x0000000820207210 */ /* 0x000fe40007f3e0ff */
[-C--:B------:R-:W-:Y:S02]  /*1670*/  IADD3.X R29, PT, PT, R29, R9.reuse, RZ, P0, !PT ;  /* 0x000000091d1d7210 */ /* 0x080fe400007fe4ff */
[----:B------:R-:W-:Y:S01]  /*1680*/  IADD3.X R33, PT, PT, R33, R9, RZ, P1, !PT ;  /* 0x0000000921217210 */ /* 0x000fe20000ffe4ff */
[----:B--2---:R-:W-:-:S08]  /*1690*/  DADD R24, R26, -R34 ;  /* 0x000000001a187229 */ /* 0x004fd00000000822 */
[----:B------:R-:W-:-:S06]  /*16a0*/  DADD R36, R22, R24 ;  /* 0x0000000016247229 */ /* 0x000fcc0000000018 */
[----:B------:R-:W0:Y:S08]  /*16b0*/  F2I.F64.TRUNC R24, R36 ;  /* 0x0000002400187311 */ /* 0x000e30000030d100 */
        /* <DEDUP_REMOVED lines=18> */
[----:B------:R-:W-:Y:S01]  /*17e0*/  IADD3 R0, PT, PT, R0, 0x8, RZ ;  /* 0x0000000800007810 */ /* 0x000fe20007ffe0ff */
[----:B------:R-:W-:-:S03]  /*17f0*/  IMAD.WIDE R24, R5, 0x8, R30 ;  /* 0x0000000805187825 */ /* 0x000fc600078e021e */
[----:B------:R-:W-:Y:S01]  /*1800*/  ISETP.NE.AND P0, PT, R0, RZ, PT ;  /* 0x000000ff0000720c */ /* 0x000fe20003f05270 */
[----:B------:R-:W-:Y:S01]  /*1810*/  IMAD.WIDE R8, R2, 0x40, R8 ;  /* 0x0000004002087825 */ /* 0x000fe200078e0208 */
[----:B--2---:R-:W-:-:S08]  /*1820*/  DADD R20, R20, -R22 ;  /* 0x0000000014147229 */ /* 0x004fd00000000816 */
[----:B------:R-:W-:Y:S01]  /*1830*/  DADD R20, R6, R20 ;  /* 0x0000000006147229 */ /* 0x000fe20000000014 */
[----:B0-----:R-:W-:Y:S01]  /*1840*/  IMAD.WIDE R6, R5, 0x40, R10 ;  /* 0x0000004005067825 */ /* 0x001fe200078e020a */
[----:B------:R-:W-:Y:S02]  /*1850*/  MOV R10, R24 ;  /* 0x00000018000a7202 */ /* 0x000fe40000000f00 */
[----:B------:R-:W-:Y:S02]  /*1860*/  MOV R11, R25 ;  /* 0x00000019000b7202 */ /* 0x000fe40000000f00 */
[----:B------:R-:W0:Y:S08]  /*1870*/  F2I.F64.TRUNC R35, R20 ;  /* 0x0000001400237311 */ /* 0x000e30000030d100 */
[----:B0-----:R-:W0:Y:S02]  /*1880*/  I2F.F64 R22, R35 ;  /* 0x0000002300167312 */ /* 0x001e240000201c00 */
[----:B0-----:R0:W-:Y:S01]  /*1890*/  STG.E.64 desc[UR6][R24.64], R22 ;  /* 0x0000001618007986 */ /* 0x0011e2000c101b06 */
[----:B------:R-:W-:Y:S05]  /*18a0*/  @P0 BRA `(.L_x_9) ;  /* 0xfffffff800180947 */ /* 0x000fea000383ffff */
[----:B------:R-:W-:Y:S02]  /*18b0*/  MOV R10, R6 ;  /* 0x00000006000a7202 */ /* 0x000fe40000000f00 */
[----:B------:R-:W-:-:S07]  /*18c0*/  MOV R11, R7 ;  /* 0x00000007000b7202 */ /* 0x000fce0000000f00 */
.L_x_8:
[----:B------:R-:W1:Y:S02]  /*18d0*/  LDC R4, c[0x0][0x3a8] ;  /* 0x0000ea00ff047b82 */ /* 0x000e640000000800 */
[----:B-1----:R-:W-:Y:S02]  /*18e0*/  LOP3.LUT R0, RZ, R4, RZ, 0x33, !PT ;  /* 0x00000004ff007212 */ /* 0x002fe400078e33ff */
[----:B------:R-:W-:Y:S02]  /*18f0*/  IADD3 R4, PT, PT, -R4, UR9, RZ ;  /* 0x0000000904047c10 */ /* 0x000fe4000fffe1ff */
[----:B------:R-:W-:-:S04]  /*1900*/  IADD3 R0, PT, PT, R0, UR9, RZ ;  /* 0x0000000900007c10 */ /* 0x000fc8000fffe0ff */
[----:B------:R-:W-:-:S13]  /*1910*/  LOP3.LUT P0, R3, R0, 0x7, RZ, 0xc0, !PT ;  /* 0x0000000700037812 */ /* 0x000fda000780c0ff */
[----:B------:R-:W-:Y:S05]  /*1920*/  @!P0 BRA `(.L_x_7) ;  /* 0x00000004007c8947 */ /* 0x000fea0003800000 */
[----:B------:R-:W1:Y:S01]  /*1930*/  LDCU UR5, c[0x0][0x3a8] ;  /* 0x00007500ff0577ac */ /* 0x000e620008000800 */
[----:B------:R-:W-:Y:S01]  /*1940*/  ISETP.GE.U32.AND P0, PT, R3, 0x4, PT ;  /* 0x000000040300780c */ /* 0x000fe20003f06070 */
[----:B------:R-:W-:Y:S01]  /*1950*/  IMAD R5, R2, UR4, RZ ;  /* 0x0000000402057c24 */ /* 0x000fe2000f8e02ff */
[----:B------:R-:W-:-:S04]  /*1960*/  LOP3.LUT R6, R0, 0x3, RZ, 0xc0, !PT ;  /* 0x0000000300067812 */ /* 0x000fc800078ec0ff */
[----:B------:R-:W-:Y:S01]  /*1970*/  ISETP.NE.AND P1, PT, R6, RZ, PT ;  /* 0x000000ff0600720c */ /* 0x000fe20003f25270 */
[----:B-1----:R-:W-:Y:S02]  /*1980*/  ULOP3.LUT UR8, URZ, UR5, URZ, 0x33, !UPT ;  /* 0x00000005ff087292 */ /* 0x002fe4000f8e33ff */
[----:B------:R-:W-:-:S04]  /*1990*/  IMAD R7, R2, UR5, RZ ;  /* 0x0000000502077c24 */ /* 0x000fc8000f8e02ff */
[----:B------:R-:W-:Y:S01]  /*19a0*/  IMAD R3, R2, UR8, RZ ;  /* 0x0000000802037c24 */ /* 0x000fe2000f8e02ff */
[----:B------:R-:W-:Y:S06]  /*19b0*/  @!P0 BRA `(.L_x_10) ;  /* 0x0000000000b48947 */ /* 0x000fec0003800000 */
[----:B------:R-:W-:-:S04]  /*19c0*/  IMAD.WIDE R8, R2, 0x8, R8 ;  /* 0x0000000802087825 */ /* 0x000fc800078e0208 */
[----:B------:R-:W-:-:S04]  /*19d0*/  IMAD.WIDE R12, R7, 0x8, R8 ;  /* 0x00000008070c7825 */ /* 0x000fc800078e0208 */
[--C-:B---3--:R-:W-:Y:S02]  /*19e0*/  IMAD.WIDE R14, R3, 0x8, R8.reuse ;  /* 0x00000008030e7825 */ /* 0x108fe400078e0208 */
[----:B------:R-:W2:Y:S04]  /*19f0*/  LDG.E.64 R12, desc[UR6][R12.64] ;  /* 0x000000060c0c7981 */ /* 0x000ea8000c1e1b00 */
[----:B------:R-:W2:Y:S01]  /*1a00*/  LDG.E.64 R14, desc[UR6][R14.64] ;  /* 0x000000060e0e7981 */ /* 0x000ea2000c1e1b00 */
[----:B------:R-:W1:Y:S01]  /*1a10*/  I2F.F64 R18, R35 ;  /* 0x0000002300127312 */ /* 0x000e620000201c00 */
[----:B------:R-:W-:-:S04]  /*1a20*/  IMAD.WIDE R8, R2, 0x8, R8 ;  /* 0x0000000802087825 */ /* 0x000fc800078e0208 */
[----:B------:R-:W-:-:S04]  /*1a30*/  IMAD.WIDE R10, R5, 0x8, R10 ;  /* 0x00000008050a7825 */ /* 0x000fc800078e020a */
[----:B------:R-:W-:-:S04]  /*1a40*/  IMAD.WIDE R20, R7, 0x8, R8 ;  /* 0x0000000807147825 */ /* 0x000fc800078e0208 */
[----:B0-----:R-:W-:Y:S01]  /*1a50*/  IMAD.WIDE R22, R3, 0x8, R8 ;  /* 0x0000000803167825 */ /* 0x001fe200078e0208 */
[----:B--2---:R-:W-:-:S08]  /*1a60*/  DADD R16, R12, -R14 ;  /* 0x000000000c107229 */ /* 0x004fd0000000080e */
[----:B-1----:R-:W-:-:S10]  /*1a70*/  DADD R16, R18, R16 ;  /* 0x0000000012107229 */ /* 0x002fd40000000010 */
[----:B------:R-:W0:Y:S08]  /*1a80*/  F2I.F64.TRUNC R16, R16 ;  /* 0x0000001000107311 */ /* 0x000e30000030d100 */
[----:B0-----:R-:W0:Y:S02]  /*1a90*/  I2F.F64 R18, R16 ;  /* 0x0000001000127312 */ /* 0x001e240000201c00 */
[----:B0-----:R0:W-:Y:S04]  /*1aa0*/  STG.E.64 desc[UR6][R10.64], R18 ;  /* 0x000000120a007986 */ /* 0x0011e8000c101b06 */
[----:B------:R-:W2:Y:S04]  /*1ab0*/  LDG.E.64 R20, desc[UR6][R20.64] ;  /* 0x0000000614147981 */ /* 0x000ea8000c1e1b00 */
[----:B------:R-:W2:Y:S01]  /*1ac0*/  LDG.E.64 R22, desc[UR6][R22.64] ;  /* 0x0000000616167981 */ /* 0x000ea2000c1e1b00 */
[----:B------:R-:W-:-:S04]  /*1ad0*/  IMAD.WIDE R8, R2, 0x8, R8 ;  /* 0x0000000802087825 */ /* 0x000fc800078e0208 */
[----:B------:R-:W-:-:S04]  /*1ae0*/  IMAD.WIDE R24, R7, 0x8, R8 ;  /* 0x0000000807187825 */ /* 0x000fc800078e0208 */
[----:B------:R-:W-:Y:S01]  /*1af0*/  IMAD.WIDE R26, R3, 0x8, R8 ;  /* 0x00000008031a7825 */ /* 0x000fe200078e0208 */
[----:B--2---:R-:W-:-:S08]  /*1b00*/  DADD R12, R20, -R22 ;  /* 0x00000000140c7229 */ /* 0x004fd00000000816 */
[----:B------:R-:W-:Y:S01]  /*1b10*/  DADD R14, R18, R12 ;  /* 0x00000000120e7229 */ /* 0x000fe2000000000c */
[----:B------:R-:W-:-:S09]  /*1b20*/  IMAD.WIDE R12, R5, 0x8, R10 ;  /* 0x00000008050c7825 */ /* 0x000fd200078e020a */
[----:B------:R-:W1:Y:S08]  /*1b30*/  F2I.F64.TRUNC R14, R14 ;  /* 0x0000000e000e7311 */ /* 0x000e70000030d100 */
[----:B-1----:R-:W1:Y:S02]  /*1b40*/  I2F.F64 R16, R14 ;  /* 0x0000000e00107312 */ /* 0x002e640000201c00 */
[----:B-1----:R1:W-:Y:S04]  /*1b50*/  STG.E.64 desc[UR6][R12.64], R16 ;  /* 0x000000100c007986 */ /* 0x0023e8000c101b06 */
[----:B------:R-:W0:Y:S04]  /*1b60*/  LDG.E.64 R24, desc[UR6][R24.64] ;  /* 0x0000000618187981 */ /* 0x000e28000c1e1b00 */
[----:B------:R-:W0:Y:S01]  /*1b70*/  LDG.E.64 R26, desc[UR6][R26.64] ;  /* 0x000000061a1a7981 */ /* 0x000e22000c1e1b00 */
[----:B------:R-:W-:-:S04]  /*1b80*/  IMAD.WIDE R8, R2, 0x8, R8 ;  /* 0x0000000802087825 */ /* 0x000fc800078e0208 */
[----:B------:R-:W-:-:S04]  /*1b90*/  IMAD.WIDE R14, R5, 0x8, R12 ;  /* 0x00000008050e7825 */ /* 0x000fc800078e020c */
[----:B------:R-:W-:-:S04]  /*1ba0*/  IMAD.WIDE R20, R7, 0x8, R8 ;  /* 0x0000000807147825 */ /* 0x000fc800078e0208 */
[----:B------:R-:W-:Y:S01]  /*1bb0*/  IMAD.WIDE R22, R3, 0x8, R8 ;  /* 0x0000000803167825 */ /* 0x000fe200078e0208 */
[----:B0-----:R-:W-:-:S08]  /*1bc0*/  DADD R10, R24, -R26 ;  /* 0x00000000180a7229 */ /* 0x001fd0000000081a */
[----:B------:R-:W-:-:S10]  /*1bd0*/  DADD R10, R16, R10 ;  /* 0x00000000100a7229 */ /* 0x000fd4000000000a */
[----:B------:R-:W0:Y:S08]  /*1be0*/  F2I.F64.TRUNC R10, R10 ;  /* 0x0000000a000a7311 */ /* 0x000e30000030d100 */
[----:B0-----:R-:W0:Y:S02]  /*1bf0*/  I2F.F64 R18, R10 ;  /* 0x0000000a00127312 */ /* 0x001e240000201c00 */
[----:B0-----:R2:W-:Y:S04]  /*1c00*/  STG.E.64 desc[UR6][R14.64], R18 ;  /* 0x000000120e007986 */ /* 0x0015e8000c101b06 */
[----:B------:R-:W1:Y:S04]  /*1c10*/  LDG.E.64 R20, desc[UR6][R20.64] ;  /* 0x0000000614147981 */ /* 0x000e68000c1e1b00 */
[----:B------:R-:W1:Y:S01]  /*1c20*/  LDG.E.64 R22, desc[UR6][R22.64] ;  /* 0x0000000616167981 */ /* 0x000e62000c1e1b00 */
[----:B------:R-:W-:Y:S01]  /*1c30*/  IMAD.WIDE R10, R5, 0x8, R14 ;  /* 0x00000008050a7825 */ /* 0x000fe200078e020e */
[----:B-1----:R-:W-:-:S08]  /*1c40*/  DADD R12, R20, -R22 ;  /* 0x00000000140c7229 */ /* 0x002fd00000000816 */
[----:B------:R-:W-:-:S06]  /*1c50*/  DADD R12, R18, R12 ;  /* 0x00000000120c7229 */ /* 0x000fcc000000000c */
[----:B------:R-:W0:Y:S08]  /*1c60*/  F2I.F64.TRUNC R35, R12 ;  /* 0x0000000c00237311 */ /* 0x000e30000030d100 */
[----:B0-----:R-:W0:Y:S02]  /*1c70*/  I2F.F64 R16, R35 ;  /* 0x0000002300107312 */ /* 0x001e240000201c00 */
[----:B0-----:R2:W-:Y:S02]  /*1c80*/  STG.E.64 desc[UR6][R10.64], R16 ;  /* 0x000000100a007986 */ /* 0x0015e4000c101b06 */
.L_x_10:
[----:B------:R-:W-:Y:S05]  /*1c90*/  @!P1 BRA `(.L_x_7) ;  /* 0x0000000000a09947 */ /* 0x000fea0003800000 */
[----:B------:R-:W-:Y:S02]  /*1ca0*/  ISETP.NE.AND P0, PT, R6, 0x1, PT ;  /* 0x000000010600780c */ /* 0x000fe40003f05270 */
[----:B------:R-:W-:-:S04]  /*1cb0*/  LOP3.LUT R0, R0, 0x1, RZ, 0xc0, !PT ;  /* 0x0000000100007812 */ /* 0x000fc800078ec0ff */
[----:B------:R-:W-:-:S07]  /*1cc0*/  ISETP.NE.U32.AND P1, PT, R0, 0x1, PT ;  /* 0x000000010000780c */ /* 0x000fce0003f25070 */
[----:B------:R-:W-:Y:S06]  /*1cd0*/  @!P0 BRA `(.L_x_11) ;  /* 0x00000000005c8947 */ /* 0x000fec0003800000 */
[----:B--2---:R-:W-:-:S04]  /*1ce0*/  IMAD.WIDE R16, R2, 0x8, R8 ;  /* 0x0000000802107825 */ /* 0x004fc800078e0208 */
[----:B------:R-:W-:-:S04]  /*1cf0*/  IMAD.WIDE R20, R7, 0x8, R16 ;  /* 0x0000000807147825 */ /* 0x000fc800078e0210 */
[----:B0-----:R-:W-:Y:S01]  /*1d00*/  IMAD.WIDE R22, R3, 0x8, R16 ;  /* 0x0000000803167825 */ /* 0x001fe200078e0210 */
[----:B------:R-:W2:Y:S04]  /*1d10*/  LDG.E.64 R8, desc[UR6][R20.64] ;  /* 0x0000000614087981 */ /* 0x000ea8000c1e1b00 */
[----:B------:R-:W2:Y:S01]  /*1d20*/  LDG.E.64 R12, desc[UR6][R22.64] ;  /* 0x00000006160c7981 */ /* 0x000ea2000c1e1b00 */
[----:B---3--:R-:W0:Y:S01]  /*1d30*/  I2F.F64 R14, R35 ;  /* 0x00000023000e7312 */ /* 0x008e220000201c00 */
[----:B------:R-:W-:Y:S01]  /*1d40*/  IMAD.WIDE R18, R5, 0x8, R10 ;  /* 0x0000000805127825 */ /* 0x000fe200078e020a */
[----:B--2---:R-:W-:-:S08]  /*1d50*/  DADD R8, R8, -R12 ;  /* 0x0000000008087229 */ /* 0x004fd0000000080c */
[----:B0-----:R-:W-:Y:S01]  /*1d60*/  DADD R12, R14, R8 ;  /* 0x000000000e0c7229 */ /* 0x001fe20000000008 */
[----:B------:R-:W-:-:S04]  /*1d70*/  IMAD.WIDE R8, R2, 0x8, R16 ;  /* 0x0000000802087825 */ /* 0x000fc800078e0210 */
[----:B------:R-:W-:-:S05]  /*1d80*/  IMAD.WIDE R24, R7, 0x8, R8 ;  /* 0x0000000807187825 */ /* 0x000fca00078e0208 */
[----:B------:R-:W0:Y:S01]  /*1d90*/  F2I.F64.TRUNC R12, R12 ;  /* 0x0000000c000c7311 */ /* 0x000e22000030d100 */
[----:B------:R-:W-:-:S07]  /*1da0*/  IMAD.WIDE R26, R3, 0x8, R8 ;  /* 0x00000008031a7825 */ /* 0x000fce00078e0208 */
[----:B0-----:R-:W0:Y:S02]  /*1db0*/  I2F.F64 R14, R12 ;  /* 0x0000000c000e7312 */ /* 0x001e240000201c00 */
[----:B0-----:R1:W-:Y:S04]  /*1dc0*/  STG.E.64 desc[UR6][R18.64], R14 ;  /* 0x0000000e12007986 */ /* 0x0013e8000c101b06 */
[----:B------:R-:W2:Y:S04]  /*1dd0*/  LDG.E.64 R10, desc[UR6][R24.64] ;  /* 0x00000006180a7981 */ /* 0x000ea8000c1e1b00 */
[----:B------:R-:W2:Y:S02]  /*1de0*/  LDG.E.64 R16, desc[UR6][R26.64] ;  /* 0x000000061a107981 */ /* 0x000ea4000c1e1b00 */
[----:B--2---:R-:W-:-:S08]  /*1df0*/  DADD R10, R10, -R16 ;  /* 0x000000000a0a7229 */ /* 0x004fd00000000810 */
[----:B------:R-:W-:Y:S01]  /*1e00*/  DADD R16, R14, R10 ;  /* 0x000000000e107229 */ /* 0x000fe2000000000a */
[----:B------:R-:W-:-:S05]  /*1e10*/  IMAD.WIDE R10, R5, 0x8, R18 ;  /* 0x00000008050a7825 */ /* 0x000fca00078e0212 */
[----:B------:R-:W0:Y:S08]  /*1e20*/  F2I.F64.TRUNC R35, R16 ;  /* 0x0000001000237311 */ /* 0x000e30000030d100 */
[----:B0-----:R-:W0:Y:S02]  /*1e30*/  I2F.F64 R12, R35 ;  /* 0x00000023000c7312 */ /* 0x001e240000201c00 */
[----:B0-----:R1:W-:Y:S02]  /*1e40*/  STG.E.64 desc[UR6][R10.64], R12 ;  /* 0x0000000c0a007986 */ /* 0x0013e4000c101b06 */
.L_x_11:
[----:B------:R-:W-:Y:S05]  /*1e50*/  @P1 BRA `(.L_x_7) ;  /* 0x0000000000301947 */ /* 0x000fea0003800000 */
[----:B------:R-:W-:-:S04]  /*1e60*/  IMAD.WIDE R8, R2, 0x8, R8 ;  /* 0x0000000802087825 */ /* 0x000fc800078e0208 */
[----:B-123--:R-:W-:-:S04]  /*1e70*/  IMAD.WIDE R14, R7, 0x8, R8 ;  /* 0x00000008070e7825 */ /* 0x00efc800078e0208 */
[----:B------:R-:W-:Y:S01]  /*1e80*/  IMAD.WIDE R16, R3, 0x8, R8 ;  /* 0x0000000803107825 */ /* 0x000fe200078e0208 */
[----:B------:R-:W2:Y:S04]  /*1e90*/  LDG.E.64 R6, desc[UR6][R14.64] ;  /* 0x000000060e067981 */ /* 0x000ea8000c1e1b00 */
[----:B------:R-:W2:Y:S01]  /*1ea0*/  LDG.E.64 R12, desc[UR6][R16.64] ;  /* 0x00000006100c7981 */ /* 0x000ea2000c1e1b00 */
[----:B------:R-:W1:Y:S01]  /*1eb0*/  I2F.F64 R18, R35 ;  /* 0x0000002300127312 */ /* 0x000e620000201c00 */
[----:B------:R-:W-:Y:S01]  /*1ec0*/  IMAD.WIDE R10, R5, 0x8, R10 ;  /* 0x00000008050a7825 */ /* 0x000fe200078e020a */
[----:B--2---:R-:W-:-:S08]  /*1ed0*/  DADD R6, R6, -R12 ;  /* 0x0000000006067229 */ /* 0x004fd0000000080c */
[----:B-1----:R-:W-:-:S06]  /*1ee0*/  DADD R6, R18, R6 ;  /* 0x0000000012067229 */ /* 0x002fcc0000000006 */
[----:B------:R-:W1:Y:S08]  /*1ef0*/  F2I.F64.TRUNC R35, R6 ;  /* 0x0000000600237311 */ /* 0x000e70000030d100 */
[----:B-1----:R-:W1:Y:S02]  /*1f00*/  I2F.F64 R12, R35 ;  /* 0x00000023000c7312 */ /* 0x002e640000201c00 */
[----:B-1----:R4:W-:Y:S02]  /*1f10*/  STG.E.64 desc[UR6][R10.64], R12 ;  /* 0x0000000c0a007986 */ /* 0x0029e4000c101b06 */
.L_x_7:
[----:B------:R-:W-:-:S13]  /*1f20*/  ISETP.GE.AND P0, PT, R4, UR9, PT ;  /* 0x0000000904007c0c */ /* 0x000fda000bf06270 */
[----:B------:R-:W-:Y:S05]  /*1f30*/  @P0 EXIT ;  /* 0x000000000000094d */ /* 0x000fea0003800000 */
[----:B------:R-:W1:Y:S01]  /*1f40*/  LDC R3, c[0x0][0x3a8] ;  /* 0x0000ea00ff037b82 */ /* 0x000e620000000800 */
[C---:B------:R-:W-:Y:S02]  /*1f50*/  IADD3 R5, PT, PT, R4.reuse, -UR9, RZ ;  /* 0x8000000904057c10 */ /* 0x040fe4000fffe0ff */
[----:B------:R-:W-:Y:S02]  /*1f60*/  IADD3 R0, PT, PT, -R4, UR9, RZ ;  /* 0x0000000904007c10 */ /* 0x000fe4000fffe1ff */
[----:B------:R-:W-:Y:S02]  /*1f70*/  ISETP.GT.U32.AND P0, PT, R5, -0x10, PT ;  /* 0xfffffff00500780c */ /* 0x000fe40003f04070 */
[----:B0-----:R-:W-:Y:S02]  /*1f80*/  LOP3.LUT R22, R0, 0xf, RZ, 0xc0, !PT ;  /* 0x0000000f00167812 */ /* 0x001fe400078ec0ff */
[----:B-1--4-:R-:W-:Y:S01]  /*1f90*/  LOP3.LUT R13, RZ, R3, RZ, 0x33, !PT ;  /* 0x00000003ff0d7212 */ /* 0x012fe200078e33ff */
[----:B------:R-:W-:-:S04]  /*1fa0*/  IMAD R3, R2, UR4, RZ ;  /* 0x0000000402037c24 */ /* 0x000fc8000f8e02ff */
[----:B------:R-:W-:-:S04]  /*1fb0*/  IMAD R13, R13, R2, RZ ;  /* 0x000000020d0d7224 */ /* 0x000fc800078e02ff */
[----:B------:R-:W-:Y:S05]  /*1fc0*/  @P0 BRA `(.L_x_12) ;  /* 0x0000000800040947 */ /* 0x000fea0003800000 */
[----:B------:R-:W-:Y:S01]  /*1fd0*/  IMAD.WIDE R4, R13, 0x8, RZ ;  /* 0x000000080d047825 */ /* 0x000fe200078e02ff */
[----:B------:R-:W-:-:S04]  /*1fe0*/  LOP3.LUT R12, R0, 0xfffffff0, RZ, 0xc0, !PT ;  /* 0xfffffff0000c7812 */ /* 0x000fc800078ec0ff */
[----:B------:R-:W-:Y:S01]  /*1ff0*/  IADD3 R12, PT, PT, -R12, RZ, RZ ;  /* 0x000000ff0c0c7210 */ /* 0x000fe20007ffe1ff */
[----:B------:R-:W-:-:S07]  /*2000*/  IMAD.WIDE R6, R2, 0x8, R4 ;  /* 0x0000000802067825 */ /* 0x000fce00078e0204 */
.L_x_13:
[----:B--23--:R-:W-:-:S04]  /*2010*/  IADD3 R14, P0, PT, R6, R8, RZ ;  /* 0x00000008060e7210 */ /* 0x00cfc80007f1e0ff */
[----:B------:R-:W-:-:S05]  /*2020*/  IADD3.X R15, PT, PT, R7, R9, RZ, P0, !PT ;  /* 0x00000009070f7210 */ /* 0x000fca00007fe4ff */
[----:B------:R-:W2:Y:S01]  /*2030*/  LDG.E.64 R16, desc[UR6][R14.64] ;  /* 0x000000060e107981 */ /* 0x000ea2000c1e1b00 */
[----:B------:R-:W2:Y:S01]  /*2040*/  I2F.F64 R24, R35 ;  /* 0x0000002300187312 */ /* 0x000ea20000201c00 */
[----:B------:R-:W-:Y:S01]  /*2050*/  IMAD.WIDE R18, R3, 0x8, R10 ;  /* 0x0000000803127825 */ /* 0x000fe200078e020a */
[----:B--2---:R-:W-:-:S03]  /*2060*/  DADD R24, R24, -R16 ;  /* 0x0000000018187229 */ /* 0x004fc60000000810 */
[----:B------:R-:W-:-:S07]  /*2070*/  IMAD.WIDE R16, R2, 0x8, R14 ;  /* 0x0000000802107825 */ /* 0x000fce00078e020e */
[----:B0-----:R-:W0:Y:S08]  /*2080*/  F2I.F64.TRUNC R24, R24 ;  /* 0x0000001800187311 */ /* 0x001e30000030d100 */
[----:B0-----:R-:W0:Y:S02]  /*2090*/  I2F.F64 R26, R24 ;  /* 0x00000018001a7312 */ /* 0x001e240000201c00 */
[----:B0-----:R0:W-:Y:S04]  /*20a0*/  STG.E.64 desc[UR6][R18.64], R26 ;  /* 0x0000001a12007986 */ /* 0x0011e8000c101b06 */
[----:B------:R-:W2:Y:S01]  /*20b0*/  LDG.E.64 R20, desc[UR6][R16.64] ;  /* 0x0000000610147981 */ /* 0x000ea2000c1e1b00 */
[----:B------:R-:W-:Y:S01]  /*20c0*/  IMAD.WIDE R14, R3, 0x8, R18 ;  /* 0x00000008030e7825 */ /* 0x000fe200078e0212 */
[----:B--2---:R-:W-:-:S03]  /*20d0*/  DADD R28, R26, -R20 ;  /* 0x000000001a1c7229 */ /* 0x004fc60000000814 */
[----:B------:R-:W-:-:S07]  /*20e0*/  IMAD.WIDE R20, R2, 0x8, R16 ;  /* 0x0000000802147825 */ /* 0x000fce00078e0210 */
[----:B------:R-:W1:Y:S08]  /*20f0*/  F2I.F64.TRUNC R28, R28 ;  /* 0x0000001c001c7311 */ /* 0x000e70000030d100 */
[----:B-1----:R-:W1:Y:S02]  /*2100*/  I2F.F64 R30, R28 ;  /* 0x0000001c001e7312 */ /* 0x002e640000201c00 */
[----:B-1----:R1:W-:Y:S04]  /*2110*/  STG.E.64 desc[UR6][R14.64], R30 ;  /* 0x0000001e0e007986 */ /* 0x0023e8000c101b06 */
[----:B------:R-:W2:Y:S01]  /*2120*/  LDG.E.64 R24, desc[UR6][R20.64] ;  /* 0x0000000614187981 */ /* 0x000ea2000c1e1b00 */
[----:B0-----:R-:W-:-:S04]  /*2130*/  IMAD.WIDE R18, R3, 0x8, R14 ;  /* 0x0000000803127825 */ /* 0x001fc800078e020e */
[----:B------:R-:W-:Y:S01]  /*2140*/  IMAD.WIDE R16, R2, 0x8, R20 ;  /* 0x0000000802107825 */ /* 0x000fe200078e0214 */
[----:B--2---:R-:W-:-:S10]  /*2150*/  DADD R24, R30, -R24 ;  /* 0x000000001e187229 */ /* 0x004fd40000000818 */
[----:B------:R-:W0:Y:S08]  /*2160*/  F2I.F64.TRUNC R24, R24 ;  /* 0x0000001800187311 */ /* 0x000e30000030d100 */
[----:B0-----:R-:W0:Y:S02]  /*2170*/  I2F.F64 R26, R24 ;  /* 0x00000018001a7312 */ /* 0x001e240000201c00 */
[----:B0-----:R0:W-:Y:S04]  /*2180*/  STG.E.64 desc[UR6][R18.64], R26 ;  /* 0x0000001a12007986 */ /* 0x0011e8000c101b06 */
[----:B------:R-:W2:Y:S01]  /*2190*/  LDG.E.64 R28, desc[UR6][R16.64] ;  /* 0x00000006101c7981 */ /* 0x000ea2000c1e1b00 */
[----:B-1----:R-:W-:-:S04]  /*21a0*/  IMAD.WIDE R14, R3, 0x8, R18 ;  /* 0x00000008030e7825 */ /* 0x002fc800078e0212 */
[----:B------:R-:W-:Y:S01]  /*21b0*/  IMAD.WIDE R20, R2, 0x8, R16 ;  /* 0x0000000802147825 */ /* 0x000fe200078e0210 */
[----:B--2---:R-:W-:-:S10]  /*21c0*/  DADD R28, R26, -R28 ;  /* 0x000000001a1c7229 */ /* 0x004fd4000000081c */
        /* <DEDUP_REMOVED lines=72> */
[----:B-1----:R-:W-:Y:S04]  /*2650*/  STG.E.64 desc[UR6][R20.64], R30 ;  /* 0x0000001e14007986 */ /* 0x002fe8000c101b06 */
[----:B------:R-:W2:Y:S01]  /*2660*/  LDG.E.64 R14, desc[UR6][R24.64] ;  /* 0x00000006180e7981 */ /* 0x000ea2000c1e1b00 */
[----:B------:R-:W-:Y:S01]  /*2670*/  IMAD.WIDE R16, R2, 0x8, R24 ;  /* 0x0000000802107825 */ /* 0x000fe200078e0218 */
[----:B--2---:R-:W-:-:S03]  /*2680*/  DADD R32, R30, -R14 ;  /* 0x000000001e207229 */ /* 0x004fc6000000080e */
[----:B------:R-:W-:-:S07]  /*2690*/  IMAD.WIDE R14, R3, 0x8, R20 ;  /* 0x00000008030e7825 */ /* 0x000fce00078e0214 */
[----:B------:R-:W0:Y:S08]  /*26a0*/  F2I.F64.TRUNC R32, R32 ;  /* 0x0000002000207311 */ /* 0x000e30000030d100 */
[----:B0-----:R-:W0:Y:S02]  /*26b0*/  I2F.F64 R18, R32 ;  /* 0x0000002000127312 */ /* 0x001e240000201c00 */
[----:B0-----:R0:W-:Y:S04]  /*26c0*/  STG.E.64 desc[UR6][R14.64], R18 ;  /* 0x000000120e007986 */ /* 0x0011e8000c101b06 */
[----:B------:R-:W2:Y:S01]  /*26d0*/  LDG.E.64 R26, desc[UR6][R16.64] ;  /* 0x00000006101a7981 */ /* 0x000ea2000c1e1b00 */
[----:B------:R-:W-:-:S02]  /*26e0*/  IADD3 R12, PT, PT, R12, 0x10, RZ ;  /* 0x000000100c0c7810 */ /* 0x000fc40007ffe0ff */
[----:B------:R-:W-:Y:S02]  /*26f0*/  MOV R24, R10 ;  /* 0x0000000a00187202 */ /* 0x000fe40000000f00 */
[----:B------:R-:W-:Y:S02]  /*2700*/  ISETP.NE.AND P0, PT, R12, RZ, PT ;  /* 0x000000ff0c00720c */ /* 0x000fe40003f05270 */
[----:B------:R-:W-:Y:S01]  /*2710*/  MOV R25, R11 ;  /* 0x0000000b00197202 */ /* 0x000fe20000000f00 */
[----:B------:R-:W-:Y:S01]  /*2720*/  IMAD.WIDE R10, R3, 0x8, R14 ;  /* 0x00000008030a7825 */ /* 0x000fe200078e020e */
[----:B0-----:R-:W-:Y:S02]  /*2730*/  MOV R14, R8 ;  /* 0x00000008000e7202 */ /* 0x001fe40000000f00 */
[----:B------:R-:W-:Y:S02]  /*2740*/  IADD3 R8, P1, PT, -R4, R16, RZ ;  /* 0x0000001004087210 */ /* 0x000fe40007f3e1ff */
[----:B------:R-:W-:-:S02]  /*2750*/  MOV R15, R9 ;  /* 0x00000009000f7202 */ /* 0x000fc40000000f00 */
[----:B------:R-:W-:Y:S01]  /*2760*/  IADD3.X R9, PT, PT, ~R5, R17, RZ, P1, !PT ;  /* 0x0000001105097210 */ /* 0x000fe20000ffe5ff */
[----:B--2---:R-:W-:-:S06]  /*2770*/  DADD R26, R18, -R26 ;  /* 0x00000000121a7229 */ /* 0x004fcc000000081a */
[----:B------:R-:W0:Y:S08]  /*2780*/  F2I.F64.TRUNC R35, R26 ;  /* 0x0000001a00237311 */ /* 0x000e30000030d100 */
[----:B0-----:R-:W0:Y:S02]  /*2790*/  I2F.F64 R20, R35 ;  /* 0x0000002300147312 */ /* 0x001e240000201c00 */
[----:B0-----:R0:W-:Y:S01]  /*27a0*/  STG.E.64 desc[UR6][R10.64], R20 ;  /* 0x000000140a007986 */ /* 0x0011e2000c101b06 */
[----:B------:R-:W-:Y:S05]  /*27b0*/  @P0 BRA `(.L_x_13) ;  /* 0xfffffff800140947 */ /* 0x000fea000383ffff */
[----:B------:R-:W-:-:S04]  /*27c0*/  IMAD.WIDE R8, R2, 0x80, R14 ;  /* 0x0000008002087825 */ /* 0x000fc800078e020e */
[----:B0-----:R-:W-:-:S07]  /*27d0*/  IMAD.WIDE R10, R3, 0x80, R24 ;  /* 0x00000080030a7825 */ /* 0x001fce00078e0218 */
.L_x_12:
[----:B------:R-:W-:-:S13]  /*27e0*/  ISETP.NE.AND P0, PT, R22, RZ, PT ;  /* 0x000000ff1600720c */ /* 0x000fda0003f05270 */
[----:B------:R-:W-:Y:S05]  /*27f0*/  @!P0 EXIT ;  /* 0x000000000000894d */ /* 0x000fea0003800000 */
[----:B------:R-:W-:Y:S02]  /*2800*/  ISETP.GE.U32.AND P0, PT, R22, 0x8, PT ;  /* 0x000000081600780c */ /* 0x000fe40003f06070 */
[----:B------:R-:W-:-:S04]  /*2810*/  LOP3.LUT R12, R0, 0x7, RZ, 0xc0, !PT ;  /* 0x00000007000c7812 */ /* 0x000fc800078ec0ff */
[----:B------:R-:W-:-:S07]  /*2820*/  ISETP.NE.AND P1, PT, R12, RZ, PT ;  /* 0x000000ff0c00720c */ /* 0x000fce0003f25270 */
[----:B------:R-:W-:Y:S06]  /*2830*/  @!P0 BRA `(.L_x_14) ;  /* 0x0000000400048947 */ /* 0x000fec0003800000 */
[----:B--23--:R-:W-:-:S04]  /*2840*/  IMAD.WIDE R14, R2, 0x8, R8 ;  /* 0x00000008020e7825 */ /* 0x00cfc800078e0208 */
[----:B------:R-:W-:-:S06]  /*2850*/  IMAD.WIDE R4, R13, 0x8, R14 ;  /* 0x000000080d047825 */ /* 0x000fcc00078e020e */
[----:B------:R-:W2:Y:S01]  /*2860*/  LDG.E.64 R4, desc[UR6][R4.64] ;  /* 0x0000000604047981 */ /* 0x000ea2000c1e1b00 */
[----:B------:R-:W2:Y:S01]  /*2870*/  I2F.F64 R6, R35 ;  /* 0x0000002300067312 */ /* 0x000ea20000201c00 */
[----:B------:R-:W-:-:S04]  /*2880*/  IMAD.WIDE R20, R2, 0x8, R14 ;  /* 0x0000000802147825 */ /* 0x000fc800078e020e */
[----:B------:R-:W-:-:S04]  /*2890*/  IMAD.WIDE R10, R3, 0x8, R10 ;  /* 0x00000008030a7825 */ /* 0x000fc800078e020a */
[----:B------:R-:W-:Y:S01]  /*28a0*/  IMAD.WIDE R14, R13, 0x8, R20 ;  /* 0x000000080d0e7825 */ /* 0x000fe200078e0214 */
[----:B--2---:R-:W-:-:S10]  /*28b0*/  DADD R6, R6, -R4 ;  /* 0x0000000006067229 */ /* 0x004fd40000000804 */
[----:B------:R-:W0:Y:S08]  /*28c0*/  F2I.F64.TRUNC R6, R6 ;  /* 0x0000000600067311 */ /* 0x000e30000030d100 */
[----:B0-----:R-:W0:Y:S02]  /*28d0*/  I2F.F64 R8, R6 ;  /* 0x0000000600087312 */ /* 0x001e240000201c00 */
[----:B0-----:R0:W-:Y:S04]  /*28e0*/  STG.E.64 desc[UR6][R10.64], R8 ;  /* 0x000000080a007986 */ /* 0x0011e8000c101b06 */
[----:B------:R-:W2:Y:S01]  /*28f0*/  LDG.E.64 R14, desc[UR6][R14.64] ;  /* 0x000000060e0e7981 */ /* 0x000ea2000c1e1b00 */
[----:B------:R-:W-:-:S04]  /*2900*/  IMAD.WIDE R24, R2, 0x8, R20 ;  /* 0x0000000802187825 */ /* 0x000fc800078e0214 */
[----:B------:R-:W-:-:S04]  /*2910*/  IMAD.WIDE R4, R3, 0x8, R10 ;  /* 0x0000000803047825 */ /* 0x000fc800078e020a */
[----:B------:R-:W-:Y:S01]  /*2920*/  IMAD.WIDE R20, R13, 0x8, R24 ;  /* 0x000000080d147825 */ /* 0x000fe200078e0218 */
[----:B--2---:R-:W-:-:S10]  /*2930*/  DADD R16, R8, -R14 ;  /* 0x0000000008107229 */ /* 0x004fd4000000080e */
[----:B------:R-:W1:Y:S08]  /*2940*/  F2I.F64.TRUNC R16, R16 ;  /* 0x0000001000107311 */ /* 0x000e70000030d100 */
[----:B-1----:R-:W1:Y:S02]  /*2950*/  I2F.F64 R18, R16 ;  /* 0x0000001000127312 */ /* 0x002e640000201c00 */
[----:B-1----:R1:W-:Y:S04]  /*2960*/  STG.E.64 desc[UR6][R4.64], R18 ;  /* 0x0000001204007986 */ /* 0x0023e8000c101b06 */
[----:B------:R-:W2:Y:S01]  /*2970*/  LDG.E.64 R20, desc[UR6][R20.64] ;  /* 0x0000000614147981 */ /* 0x000ea2000c1e1b00 */
[----:B------:R-:W-:-:S04]  /*2980*/  IMAD.WIDE R24, R2, 0x8, R24 ;  /* 0x0000000802187825 */ /* 0x000fc800078e0218 */
[----:B------:R-:W-:-:S04]  /*2990*/  IMAD.WIDE R6, R3, 0x8, R4 ;  /* 0x0000000803067825 */ /* 0x000fc800078e0204 */
[----:B0-----:R-:W-:Y:S01]  /*29a0*/  IMAD.WIDE R10, R13, 0x8, R24 ;  /* 0x000000080d0a7825 */ /* 0x001fe200078e0218 */
[----:B--2---:R-:W-:-:S06]  /*29b0*/  DADD R22, R18, -R20 ;  /* 0x0000000012167229 */ /* 0x004fcc0000000814 */
[----:B------:R-:W0:Y:S08]  /*29c0*/  F2I.F64.TRUNC R8, R22 ;  /* 0x0000001600087311 */ /* 0x000e30000030d100 */
[----:B0-----:R-:W0:Y:S02]  /*29d0*/  I2F.F64 R8, R8 ;  /* 0x0000000800087312 */ /* 0x001e240000201c00 */
[----:B0-----:R0:W-:Y:S04]  /*29e0*/  STG.E.64 desc[UR6][R6.64], R8 ;  /* 0x0000000806007986 */ /* 0x0011e8000c101b06 */
[----:B------:R-:W2:Y:S01]  /*29f0*/  LDG.E.64 R10, desc[UR6][R10.64] ;  /* 0x000000060a0a7981 */ /* 0x000ea2000c1e1b00 */
[----:B-1----:R-:W-:-:S04]  /*2a00*/  IMAD.WIDE R18, R2, 0x8, R24 ;  /* 0x0000000802127825 */ /* 0x002fc800078e0218 */
        /* <DEDUP_REMOVED lines=8> */
[----:B0-----:R-:W-:-:S04]  /*2a90*/  IMAD.WIDE R6, R3, 0x8, R4 ;  /* 0x0000000803067825 */ /* 0x001fc800078e0204 */
[----:B------:R-:W-:Y:S01]  /*2aa0*/  IMAD.WIDE R10, R13, 0x8, R18 ;  /* 0x000000080d0a7825 */ /* 0x000fe200078e0212 */
[----:B--2---:R-:W-:-:S06]  /*2ab0*/  DADD R22, R16, -R20 ;  /* 0x0000000010167229 */ /* 0x004fcc0000000814 */
[----:B------:R-:W0:Y:S08]  /*2ac0*/  F2I.F64.TRUNC R8, R22 ;  /* 0x0000001600087311 */ /* 0x000e30000030d100 */
[----:B0-----:R-:W0:Y:S02]  /*2ad0*/  I2F.F64 R8, R8 ;  /* 0x0000000800087312 */ /* 0x001e240000201c00 */
[----:B0-----:R0:W-:Y:S04]  /*2ae0*/  STG.E.64 desc[UR6][R6.64], R8 ;  /* 0x0000000806007986 */ /* 0x0011e8000c101b06 */
[----:B------:R-:W2:Y:S01]  /*2af0*/  LDG.E.64 R10, desc[UR6][R10.64] ;  /* 0x000000060a0a7981 */ /* 0x000ea2000c1e1b00 */
[----:B------:R-:W-:-:S04]  /*2b00*/  IMAD.WIDE R18, R2, 0x8, R18 ;  /* 0x0000000802127825 */ /* 0x000fc800078e0212 */
        /* <DEDUP_REMOVED lines=8> */
[----:B------:R-:W-:-:S04]  /*2b90*/  IMAD.WIDE R6, R3, 0x8, R4 ;  /* 0x0000000803067825 */ /* 0x000fc800078e0204 */
[----:B------:R-:W-:Y:S01]  /*2ba0*/  IMAD.WIDE R14, R13, 0x8, R8 ;  /* 0x000000080d0e7825 */ /* 0x000fe200078e0208 */
[----:B--2---:R-:W-:-:S10]  /*2bb0*/  DADD R22, R16, -R20 ;  /* 0x0000000010167229 */ /* 0x004fd40000000814 */
[----:B------:R-:W0:Y:S08]  /*2bc0*/  F2I.F64.TRUNC R22, R22 ;  /* 0x0000001600167311 */ /* 0x000e30000030d100 */
[----:B0-----:R-:W0:Y:S02]  /*2bd0*/  I2F.F64 R24, R22 ;  /* 0x0000001600187312 */ /* 0x001e240000201c00 */
[----:B0-----:R0:W-:Y:S04]  /*2be0*/  STG.E.64 desc[UR6][R6.64], R24 ;  /* 0x0000001806007986 */ /* 0x0011e8000c101b06 */
[----:B------:R-:W2:Y:S01]  /*2bf0*/  LDG.E.64 R14, desc[UR6][R14.64] ;  /* 0x000000060e0e7981 */ /* 0x000ea2000c1e1b00 */
[----:B------:R-:W-:Y:S01]  /*2c00*/  IMAD.WIDE R10, R3, 0x8, R6 ;  /* 0x00000008030a7825 */ /* 0x000fe200078e0206 */
[----:B--2---:R-:W-:-:S06]  /*2c10*/  DADD R18, R24, -R14 ;  /* 0x0000000018127229 */ /* 0x004fcc000000080e */
[----:B------:R-:W1:Y:S08]  /*2c20*/  F2I.F64.TRUNC R35, R18 ;  /* 0x0000001200237311 */ /* 0x000e70000030d100 */
[----:B-1----:R-:W1:Y:S02]  /*2c30*/  I2F.F64 R4, R35 ;  /* 0x0000002300047312 */ /* 0x002e640000201c00 */
[----:B-1----:R0:W-:Y:S02]  /*2c40*/  STG.E.64 desc[UR6][R10.64], R4 ;  /* 0x000000040a007986 */ /* 0x0021e4000c101b06 */
.L_x_14:
[----:B------:R-:W-:Y:S05]  /*2c50*/  @!P1 EXIT ;  /* 0x000000000000994d */ /* 0x000fea0003800000 */
[----:B------:R-:W-:Y:S02]  /*2c60*/  ISETP.GE.U32.AND P0, PT, R12, 0x4, PT ;  /* 0x000000040c00780c */ /* 0x000fe40003f06070 */
[----:B------:R-:W-:-:S04]  /*2c70*/  LOP3.LUT R0, R0, 0x3, RZ, 0xc0, !PT ;  /* 0x0000000300007812 */ /* 0x000fc800078ec0ff */
[----:B------:R-:W-:-:S07]  /*2c80*/  ISETP.NE.AND P1, PT, R0, RZ, PT ;  /* 0x000000ff0000720c */ /* 0x000fce0003f25270 */
[----:B------:R-:W-:Y:S06]  /*2c90*/  @!P0 BRA `(.L_x_15) ;  /* 0x0000000000848947 */ /* 0x000fec0003800000 */
[----:B------:R-:W-:-:S04]  /*2ca0*/  IMAD.WIDE R8, R2, 0x8, R8 ;  /* 0x0000000802087825 */ /* 0x000fc800078e0208 */
[----:B--23--:R-:W-:-:S05]  /*2cb0*/  IMAD.WIDE R14, R13, 0x8, R8 ;  /* 0x000000080d0e7825 */ /* 0x00cfca00078e0208 */
[----:B0-----:R-:W2:Y:S01]  /*2cc0*/  LDG.E.64 R4, desc[UR6][R14.64] ;  /* 0x000000060e047981 */ /* 0x001ea2000c1e1b00 */
        /* <DEDUP_REMOVED lines=19> */
[----:B------:R-:W-:Y:S01]  /*2e00*/  IMAD.WIDE R24, R13, 0x8, R8 ;  /* 0x000000080d187825 */ /* 0x000fe200078e0208 */
[----:B--2---:R-:W-:-:S10]  /*2e10*/  DADD R4, R14, -R4 ;  /* 0x000000000e047229 */ /* 0x004fd40000000804 */
[----:B------:R-:W0:Y:S08]  /*2e20*/  F2I.F64.TRUNC R4, R4 ;  /* 0x0000000400047311 */ /* 0x000e30000030d100 */
[----:B0-----:R-:W0:Y:S02]  /*2e30*/  I2F.F64 R6, R4 ;  /* 0x0000000400067312 */ /* 0x001e240000201c00 */
[----:B0-----:R4:W-:Y:S04]  /*2e40*/  STG.E.64 desc[UR6][R20.64], R6 ;  /* 0x0000000614007986 */ /* 0x0019e8000c101b06 */
[----:B------:R-:W2:Y:S02]  /*2e50*/  LDG.E.64 R10, desc[UR6][R24.64] ;  /* 0x00000006180a7981 */ /* 0x000ea4000c1e1b00 */
[----:B--2---:R-:W-:Y:S01]  /*2e60*/  DADD R16, R6, -R10 ;  /* 0x0000000006107229 */ /* 0x004fe2000000080a */
[----:B------:R-:W-:-:S05]  /*2e70*/  IMAD.WIDE R10, R3, 0x8, R20 ;  /* 0x00000008030a7825 */ /* 0x000fca00078e0214 */
[----:B------:R-:W1:Y:S08]  /*2e80*/  F2I.F64.TRUNC R35, R16 ;  /* 0x0000001000237311 */ /* 0x000e70000030d100 */
[----:B-1----:R-:W0:Y:S02]  /*2e90*/  I2F.F64 R14, R35 ;  /* 0x00000023000e7312 */ /* 0x002e240000201c00 */
[----:B0-----:R4:W-:Y:S02]  /*2ea0*/  STG.E.64 desc[UR6][R10.64], R14 ;  /* 0x0000000e0a007986 */ /* 0x0019e4000c101b06 */
.L_x_15:
[----:B------:R-:W-:Y:S05]  /*2eb0*/  @!P1 EXIT ;  /* 0x000000000000994d */ /* 0x000fea0003800000 */
[----:B--234-:R-:W-:Y:S01]  /*2ec0*/  IMAD.WIDE R14, R2, 0x8, RZ ;  /* 0x00000008020e7825 */ /* 0x01cfe200078e02ff */
[----:B------:R-:W-:-:S03]  /*2ed0*/  IADD3 R0, PT, PT, -R0, RZ, RZ ;  /* 0x000000ff00007210 */ /* 0x000fc60007ffe1ff */
[----:B0-----:R-:W-:-:S04]  /*2ee0*/  IMAD.WIDE R10, R3, 0x8, R10 ;  /* 0x00000008030a7825 */ /* 0x001fc800078e020a */
[----:B------:R-:W-:-:S03]  /*2ef0*/  IMAD.WIDE R4, R13, 0x8, R14 ;  /* 0x000000080d047825 */ /* 0x000fc600078e020e */
[----:B------:R-:W-:-:S04]  /*2f00*/  IADD3 R13, P0, PT, R4, R8, RZ ;  /* 0x00000008040d7210 */ /* 0x000fc80007f1e0ff */
[----:B------:R-:W-:-:S09]  /*2f10*/  IADD3.X R9, PT, PT, R5, R9, RZ, P0, !PT ;  /* 0x0000000905097210 */ /* 0x000fd200007fe4ff */
.L_x_16:
[----:B------:R-:W-:-:S05]  /*2f20*/  MOV R8, R13 ;  /* 0x0000000d00087202 */ /* 0x000fca0000000f00 */
[----:B------:R0:W2:Y:S01]  /*2f30*/  LDG.E.64 R4, desc[UR6][R8.64] ;  /* 0x0000000608047981 */ /* 0x0000a2000c1e1b00 */
[----:B------:R-:W2:Y:S01]  /*2f40*/  I2F.F64 R6, R35 ;  /* 0x0000002300067312 */ /* 0x000ea20000201c00 */
[----:B------:R-:W-:Y:S02]  /*2f50*/  IADD3 R0, PT, PT, R0, 0x1, RZ ;  /* 0x0000000100007810 */ /* 0x000fe40007ffe0ff */
[----:B------:R-:W-:Y:S02]  /*2f60*/  IADD3 R13, P1, PT, R14, R13, RZ ;  /* 0x0000000d0e0d7210 */ /* 0x000fe40007f3e0ff */
[----:B------:R-:W-:Y:S02]  /*2f70*/  ISETP.NE.AND P0, PT, R0, RZ, PT ;  /* 0x000000ff0000720c */ /* 0x000fe40003f05270 */
[----:B0-----:R-:W-:Y:S01]  /*2f80*/  IADD3.X R9, PT, PT, R15, R9, RZ, P1, !PT ;  /* 0x000000090f097210 */ /* 0x001fe20000ffe4ff */
[----:B--2---:R-:W-:-:S06]  /*2f90*/  DADD R4, R6, -R4 ;  /* 0x0000000006047229 */ /* 0x004fcc0000000804 */
[----:B------:R-:W0:Y:S08]  /*2fa0*/  F2I.F64.TRUNC R35, R4 ;  /* 0x0000000400237311 */ /* 0x000e30000030d100 */
[----:B0-----:R-:W0:Y:S02]  /*2fb0*/  I2F.F64 R6, R35 ;  /* 0x0000002300067312 */ /* 0x001e240000201c00 */
[----:B0-----:R0:W-:Y:S02]  /*2fc0*/  STG.E.64 desc[UR6][R10.64], R6 ;  /* 0x000000060a007986 */ /* 0x0011e4000c101b06 */
[----:B0-----:R-:W-:Y:S01]  /*2fd0*/  IMAD.WIDE R10, R3, 0x8, R10 ;  /* 0x00000008030a7825 */ /* 0x001fe200078e020a */
[----:B------:R-:W-:Y:S06]  /*2fe0*/  @P0 BRA `(.L_x_16) ;  /* 0xfffffffc00cc0947 */ /* 0x000fec000383ffff */
[----:B------:R-:W-:Y:S05]  /*2ff0*/  EXIT ;  /* 0x000000000000794d */ /* 0x000fea0003800000 */
.L_x_17:
[----:B------:R-:W-:-:S00]  /*3000*/  BRA `(.L_x_17) ;  /* 0xfffffffc00fc7947 */ /* 0x000fc0000383ffff */
[----:B------:R-:W-:-:S00]  /*3010*/  NOP ;  /* 0x0000000000007918 */ /* 0x000fc00000000000 */
        /* <DEDUP_REMOVED lines=14> */
.L_x_22:


//--------------------- .nv.shared.reserved.0     --------------------------
	.section	.nv.shared.reserved.0,"aw",@nobits
	.weak		__nv_reservedSMEM_offset_0_alias
	.size		__nv_reservedSMEM_offset_0_alias, 0, 64
	.other		__nv_reservedSMEM_offset_0_alias,@"STO_CUDA_RESERVED_SHARED STV_DEFAULT"
__nv_reservedSMEM_offset_0_alias:
	.zero		0
	.zero		64


//--------------------- .nv.constant0.neighborhoodSum3dKernel --------------------------
	.section	.nv.constant0.neighborhoodSum3dKernel,"a",@progbits
	.sectionflags	@""
	.align	4
.nv.constant0.neighborhoodSum3dKernel:
	.zero		944


//--------------------- SYMBOLS --------------------------

	.type		.nv.reservedSmem.offset0,@object
	.size		.nv.reservedSmem.offset0,0x4
